//
// Generated by NVIDIA NVVM Compiler
//
// Compiler Build ID: CL-36424714
// Cuda compilation tools, release 13.0, V13.0.88
// Based on NVVM 20.0.0
//

.version 9.0
.target sm_100
.address_size 64

	// .globl	_Z16generateSineWaveP7double2iPdS1_id
.func  (.param .align 16 .b8 func_retval0[16]) __internal_trig_reduction_slowpathd
(
	.param .b64 __internal_trig_reduction_slowpathd_param_0
)
;
.global .align 8 .f64 PI = 0d400921FB54442D18;
.global .align 8 .b8 __cudart_i2opi_d[144] = {8, 93, 141, 31, 177, 95, 251, 107, 234, 146, 82, 138, 247, 57, 7, 61, 123, 241, 229, 235, 199, 186, 39, 117, 45, 234, 95, 158, 102, 63, 70, 79, 183, 9, 203, 39, 207, 126, 54, 109, 31, 109, 10, 90, 139, 17, 47, 239, 15, 152, 5, 222, 255, 151, 248, 31, 59, 40, 249, 189, 139, 95, 132, 156, 244, 57, 83, 131, 57, 214, 145, 57, 65, 126, 95, 180, 38, 112, 156, 233, 132, 68, 187, 46, 245, 53, 130, 232, 62, 167, 41, 177, 28, 235, 29, 254, 28, 146, 209, 9, 234, 46, 73, 6, 224, 210, 77, 66, 58, 110, 36, 183, 97, 197, 187, 222, 171, 99, 81, 254, 65, 144, 67, 60, 153, 149, 98, 219, 192, 221, 52, 245, 209, 87, 39, 252, 41, 21, 68, 78, 110, 131, 249, 162};
.global .align 16 .b8 __cudart_sin_cos_coeffs[128] = {70, 210, 176, 44, 241, 229, 90, 190, 146, 227, 172, 105, 227, 29, 199, 62, 161, 98, 219, 25, 160, 1, 42, 191, 24, 8, 17, 17, 17, 17, 129, 63, 84, 85, 85, 85, 85, 85, 197, 191, 0, 0, 0, 0, 0, 0, 0, 0, 0, 0, 0, 0, 0, 0, 0, 0, 100, 129, 253, 32, 131, 255, 168, 189, 40, 133, 239, 193, 167, 238, 33, 62, 217, 230, 6, 142, 79, 126, 146, 190, 233, 188, 221, 25, 160, 1, 250, 62, 71, 93, 193, 22, 108, 193, 86, 191, 81, 85, 85, 85, 85, 85, 165, 63, 0, 0, 0, 0, 0, 0, 224, 191, 0, 0, 0, 0, 0, 0, 240, 63};

.visible .entry _Z16generateSineWaveP7double2iPdS1_id(
	.param .u64 .ptr .align 1 _Z16generateSineWaveP7double2iPdS1_id_param_0,
	.param .u32 _Z16generateSineWaveP7double2iPdS1_id_param_1,
	.param .u64 .ptr .align 1 _Z16generateSineWaveP7double2iPdS1_id_param_2,
	.param .u64 .ptr .align 1 _Z16generateSineWaveP7double2iPdS1_id_param_3,
	.param .u32 _Z16generateSineWaveP7double2iPdS1_id_param_4,
	.param .f64 _Z16generateSineWaveP7double2iPdS1_id_param_5
)
{
	.reg .pred 	%p<12>;
	.reg .b32 	%r<36>;
	.reg .b64 	%rd<28>;
	.reg .b64 	%fd<81>;

	ld.param.u32 	%r14, [_Z16generateSineWaveP7double2iPdS1_id_param_1];
	ld.param.u64 	%rd8, [_Z16generateSineWaveP7double2iPdS1_id_param_2];
	ld.param.u64 	%rd9, [_Z16generateSineWaveP7double2iPdS1_id_param_3];
	ld.param.u32 	%r13, [_Z16generateSineWaveP7double2iPdS1_id_param_4];
	ld.param.f64 	%fd21, [_Z16generateSineWaveP7double2iPdS1_id_param_5];
	mov.u32 	%r15, %ctaid.x;
	mov.u32 	%r16, %ntid.x;
	mov.u32 	%r17, %tid.x;
	mad.lo.s32 	%r1, %r15, %r16, %r17;
	setp.ge.s32 	%p1, %r1, %r14;
	@%p1 bra 	$L__BB0_13;
	setp.lt.s32 	%p2, %r13, 1;
	@%p2 bra 	$L__BB0_13;
	ld.param.u64 	%rd24, [_Z16generateSineWaveP7double2iPdS1_id_param_0];
	cvta.to.global.u64 	%rd10, %rd24;
	mul.wide.s32 	%rd11, %r1, 16;
	add.s64 	%rd12, %rd10, %rd11;
	ld.global.v2.f64 	{%fd77, %fd76}, [%rd12];
	neg.s32 	%r32, %r13;
	cvta.to.global.u64 	%rd26, %rd8;
	cvta.to.global.u64 	%rd27, %rd9;
	cvt.rn.f64.s32 	%fd22, %r1;
	div.rn.f64 	%fd3, %fd22, %fd21;
	mov.u64 	%rd15, __cudart_sin_cos_coeffs;
$L__BB0_3:
	ld.global.f64 	%fd23, [%rd26];
	mul.f64 	%fd24, %fd23, 0d401921FB54442D18;
	mul.f64 	%fd6, %fd3, %fd24;
	ld.global.f64 	%fd7, [%rd27];
	abs.f64 	%fd8, %fd6;
	setp.neu.f64 	%p3, %fd8, 0d7FF0000000000000;
	@%p3 bra 	$L__BB0_5;
	mov.f64 	%fd30, 0d0000000000000000;
	mul.rn.f64 	%fd79, %fd6, %fd30;
	mov.b32 	%r34, 1;
	bra.uni 	$L__BB0_8;
$L__BB0_5:
	mul.f64 	%fd25, %fd6, 0d3FE45F306DC9C883;
	cvt.rni.s32.f64 	%r33, %fd25;
	cvt.rn.f64.s32 	%fd26, %r33;
	fma.rn.f64 	%fd27, %fd26, 0dBFF921FB54442D18, %fd6;
	fma.rn.f64 	%fd28, %fd26, 0dBC91A62633145C00, %fd27;
	fma.rn.f64 	%fd79, %fd26, 0dB97B839A252049C0, %fd28;
	setp.ltu.f64 	%p4, %fd8, 0d41E0000000000000;
	@%p4 bra 	$L__BB0_7;
	{ // callseq 0, 0
	.param .b64 param0;
	st.param.f64 	[param0], %fd6;
	.param .align 16 .b8 retval0[16];
	call.uni (retval0), 
	__internal_trig_reduction_slowpathd, 
	(
	param0
	);
	ld.param.f64 	%fd79, [retval0];
	ld.param.b32 	%r33, [retval0+8];
	} // callseq 0
$L__BB0_7:
	add.s32 	%r34, %r33, 1;
$L__BB0_8:
	setp.neu.f64 	%p5, %fd8, 0d7FF0000000000000;
	shl.b32 	%r20, %r34, 6;
	cvt.u64.u32 	%rd13, %r20;
	and.b64  	%rd14, %rd13, 64;
	add.s64 	%rd16, %rd15, %rd14;
	mul.rn.f64 	%fd31, %fd79, %fd79;
	and.b32  	%r21, %r34, 1;
	setp.eq.b32 	%p6, %r21, 1;
	selp.f64 	%fd32, 0dBDA8FF8320FD8164, 0d3DE5DB65F9785EBA, %p6;
	ld.global.nc.v2.f64 	{%fd33, %fd34}, [%rd16];
	fma.rn.f64 	%fd35, %fd32, %fd31, %fd33;
	fma.rn.f64 	%fd36, %fd35, %fd31, %fd34;
	ld.global.nc.v2.f64 	{%fd37, %fd38}, [%rd16+16];
	fma.rn.f64 	%fd39, %fd36, %fd31, %fd37;
	fma.rn.f64 	%fd40, %fd39, %fd31, %fd38;
	ld.global.nc.v2.f64 	{%fd41, %fd42}, [%rd16+32];
	fma.rn.f64 	%fd43, %fd40, %fd31, %fd41;
	fma.rn.f64 	%fd44, %fd43, %fd31, %fd42;
	fma.rn.f64 	%fd45, %fd44, %fd79, %fd79;
	fma.rn.f64 	%fd46, %fd44, %fd31, 0d3FF0000000000000;
	selp.f64 	%fd47, %fd46, %fd45, %p6;
	and.b32  	%r22, %r34, 2;
	setp.eq.s32 	%p7, %r22, 0;
	mov.f64 	%fd48, 0d0000000000000000;
	sub.f64 	%fd49, %fd48, %fd47;
	selp.f64 	%fd14, %fd47, %fd49, %p7;
	@%p5 bra 	$L__BB0_10;
	mov.f64 	%fd55, 0d0000000000000000;
	mul.rn.f64 	%fd80, %fd6, %fd55;
	mov.b32 	%r35, 0;
	bra.uni 	$L__BB0_12;
$L__BB0_10:
	mul.f64 	%fd50, %fd6, 0d3FE45F306DC9C883;
	cvt.rni.s32.f64 	%r35, %fd50;
	cvt.rn.f64.s32 	%fd51, %r35;
	fma.rn.f64 	%fd52, %fd51, 0dBFF921FB54442D18, %fd6;
	fma.rn.f64 	%fd53, %fd51, 0dBC91A62633145C00, %fd52;
	fma.rn.f64 	%fd80, %fd51, 0dB97B839A252049C0, %fd53;
	setp.ltu.f64 	%p8, %fd8, 0d41E0000000000000;
	@%p8 bra 	$L__BB0_12;
	{ // callseq 1, 0
	.param .b64 param0;
	st.param.f64 	[param0], %fd6;
	.param .align 16 .b8 retval0[16];
	call.uni (retval0), 
	__internal_trig_reduction_slowpathd, 
	(
	param0
	);
	ld.param.f64 	%fd80, [retval0];
	ld.param.b32 	%r35, [retval0+8];
	} // callseq 1
$L__BB0_12:
	ld.param.u64 	%rd25, [_Z16generateSineWaveP7double2iPdS1_id_param_0];
	shl.b32 	%r25, %r35, 6;
	cvt.u64.u32 	%rd17, %r25;
	and.b64  	%rd18, %rd17, 64;
	add.s64 	%rd20, %rd15, %rd18;
	mul.rn.f64 	%fd56, %fd80, %fd80;
	and.b32  	%r26, %r35, 1;
	setp.eq.b32 	%p9, %r26, 1;
	selp.f64 	%fd57, 0dBDA8FF8320FD8164, 0d3DE5DB65F9785EBA, %p9;
	ld.global.nc.v2.f64 	{%fd58, %fd59}, [%rd20];
	fma.rn.f64 	%fd60, %fd57, %fd56, %fd58;
	fma.rn.f64 	%fd61, %fd60, %fd56, %fd59;
	ld.global.nc.v2.f64 	{%fd62, %fd63}, [%rd20+16];
	fma.rn.f64 	%fd64, %fd61, %fd56, %fd62;
	fma.rn.f64 	%fd65, %fd64, %fd56, %fd63;
	ld.global.nc.v2.f64 	{%fd66, %fd67}, [%rd20+32];
	fma.rn.f64 	%fd68, %fd65, %fd56, %fd66;
	fma.rn.f64 	%fd69, %fd68, %fd56, %fd67;
	fma.rn.f64 	%fd70, %fd69, %fd80, %fd80;
	fma.rn.f64 	%fd71, %fd69, %fd56, 0d3FF0000000000000;
	selp.f64 	%fd72, %fd71, %fd70, %p9;
	and.b32  	%r27, %r35, 2;
	setp.eq.s32 	%p10, %r27, 0;
	mov.f64 	%fd73, 0d0000000000000000;
	sub.f64 	%fd74, %fd73, %fd72;
	selp.f64 	%fd75, %fd72, %fd74, %p10;
	fma.rn.f64 	%fd77, %fd7, %fd14, %fd77;
	fma.rn.f64 	%fd76, %fd7, %fd75, %fd76;
	cvta.to.global.u64 	%rd21, %rd25;
	mov.u32 	%r28, %ctaid.x;
	mov.u32 	%r29, %ntid.x;
	mov.u32 	%r30, %tid.x;
	mad.lo.s32 	%r31, %r28, %r29, %r30;
	mul.wide.s32 	%rd22, %r31, 16;
	add.s64 	%rd23, %rd21, %rd22;
	st.global.v2.f64 	[%rd23], {%fd77, %fd76};
	add.s32 	%r32, %r32, 1;
	setp.ne.s32 	%p11, %r32, 0;
	add.s64 	%rd27, %rd27, 8;
	add.s64 	%rd26, %rd26, 8;
	@%p11 bra 	$L__BB0_3;
$L__BB0_13:
	ret;

}
.func  (.param .align 16 .b8 func_retval0[16]) __internal_trig_reduction_slowpathd(
	.param .b64 __internal_trig_reduction_slowpathd_param_0
)
{
	.local .align 8 .b8 	__local_depot1[40];
	.reg .b64 	%SP;
	.reg .b64 	%SPL;
	.reg .pred 	%p<10>;
	.reg .b32 	%r<47>;
	.reg .b64 	%rd<74>;
	.reg .b64 	%fd<5>;

	mov.u64 	%SPL, __local_depot1;
	ld.param.f64 	%fd4, [__internal_trig_reduction_slowpathd_param_0];
	add.u64 	%rd1, %SPL, 0;
	{
	.reg .b32 %temp; 
	mov.b64 	{%temp, %r1}, %fd4;
	}
	shr.u32 	%r2, %r1, 20;
	and.b32  	%r3, %r2, 2047;
	setp.eq.s32 	%p1, %r3, 2047;
	mov.b32 	%r46, 0;
	@%p1 bra 	$L__BB1_9;
	add.s32 	%r20, %r3, -1024;
	mov.b64 	%rd20, %fd4;
	shl.b64 	%rd2, %rd20, 11;
	shr.u32 	%r4, %r20, 6;
	sub.s32 	%r45, 15, %r4;
	sub.s32 	%r21, 19, %r4;
	setp.lt.u32 	%p2, %r20, 128;
	selp.b32 	%r6, 18, %r21, %p2;
	setp.ge.s32 	%p3, %r45, %r6;
	mov.b64 	%rd70, 0;
	@%p3 bra 	$L__BB1_4;
	add.s32 	%r23, %r6, %r4;
	neg.s32 	%r43, %r23;
	or.b64  	%rd3, %rd2, -9223372036854775808;
	mov.b64 	%rd70, 0;
	mov.b32 	%r42, 0;
	mov.u64 	%rd25, __cudart_i2opi_d;
	mov.u32 	%r44, %r45;
$L__BB1_3:
	.pragma "nounroll";
	mul.wide.s32 	%rd22, %r42, 8;
	add.s64 	%rd23, %rd1, %rd22;
	mul.wide.s32 	%rd24, %r44, 8;
	add.s64 	%rd26, %rd25, %rd24;
	ld.global.nc.u64 	%rd27, [%rd26];
	{
	.reg .u32 %r0, %r1, %r2, %r3, %alo, %ahi, %blo, %bhi, %clo, %chi;
	mov.b64 	{%alo,%ahi}, %rd27;
	mov.b64 	{%blo,%bhi}, %rd3;
	mov.b64 	{%clo,%chi}, %rd70;
	mad.lo.cc.u32 	%r0, %alo, %blo, %clo;
	madc.hi.cc.u32 	%r1, %alo, %blo, %chi;
	madc.hi.u32 	%r2, %alo, %bhi, 0;
	mad.lo.cc.u32 	%r1, %alo, %bhi, %r1;
	madc.hi.cc.u32 	%r2, %ahi, %blo, %r2;
	madc.hi.u32 	%r3, %ahi, %bhi, 0;
	mad.lo.cc.u32 	%r1, %ahi, %blo, %r1;
	madc.lo.cc.u32 	%r2, %ahi, %bhi, %r2;
	addc.u32 	%r3, %r3, 0;
	mov.b64 	%rd28, {%r0,%r1};
	mov.b64 	%rd70, {%r2,%r3};
	}
	st.local.u64 	[%rd23], %rd28;
	add.s32 	%r44, %r44, 1;
	add.s32 	%r43, %r43, 1;
	add.s32 	%r42, %r42, 1;
	setp.ne.s32 	%p4, %r43, -15;
	mov.u32 	%r45, %r6;
	@%p4 bra 	$L__BB1_3;
$L__BB1_4:
	cvt.s64.s32 	%rd29, %r45;
	cvt.u64.u32 	%rd30, %r4;
	add.s64 	%rd31, %rd30, %rd29;
	shl.b64 	%rd32, %rd31, 3;
	add.s64 	%rd33, %rd1, %rd32;
	st.local.u64 	[%rd33+-120], %rd70;
	and.b32  	%r15, %r2, 63;
	ld.local.u64 	%rd72, [%rd1+16];
	ld.local.u64 	%rd71, [%rd1+24];
	setp.eq.s32 	%p5, %r15, 0;
	@%p5 bra 	$L__BB1_6;
	shl.b64 	%rd34, %rd71, %r15;
	shr.u64 	%rd35, %rd72, 1;
	xor.b32  	%r24, %r15, 63;
	shr.u64 	%rd36, %rd35, %r24;
	or.b64  	%rd71, %rd34, %rd36;
	ld.local.u64 	%rd37, [%rd1+8];
	shl.b64 	%rd38, %rd72, %r15;
	shr.u64 	%rd39, %rd37, 1;
	shr.u64 	%rd40, %rd39, %r24;
	or.b64  	%rd72, %rd38, %rd40;
$L__BB1_6:
	and.b32  	%r25, %r1, -2147483648;
	shr.u64 	%rd41, %rd71, 62;
	cvt.u32.u64 	%r26, %rd41;
	mov.b64 	{%r27, %r28}, %rd71;
	mov.b64 	{%r29, %r30}, %rd72;
	shf.l.wrap.b32 	%r31, %r30, %r27, 2;
	shf.l.wrap.b32 	%r32, %r27, %r28, 2;
	mov.b64 	%rd42, {%r31, %r32};
	shl.b64 	%rd43, %rd72, 2;
	shr.u64 	%rd44, %rd42, 63;
	cvt.u32.u64 	%r33, %rd44;
	add.s32 	%r34, %r33, %r26;
	setp.eq.s32 	%p6, %r25, 0;
	neg.s32 	%r35, %r34;
	selp.b32 	%r46, %r34, %r35, %p6;
	setp.gt.s64 	%p7, %rd42, -1;
	mov.b64 	%rd45, 0;
	{
	.reg .u32 %r0, %r1, %r2, %r3, %a0, %a1, %a2, %a3, %b0, %b1, %b2, %b3;
	mov.b64 	{%a0,%a1}, %rd45;
	mov.b64 	{%a2,%a3}, %rd45;
	mov.b64 	{%b0,%b1}, %rd43;
	mov.b64 	{%b2,%b3}, %rd42;
	sub.cc.u32 	%r0, %a0, %b0;
	subc.cc.u32 	%r1, %a1, %b1;
	subc.cc.u32 	%r2, %a2, %b2;
	subc.u32 	%r3, %a3, %b3;
	mov.b64 	%rd46, {%r0,%r1};
	mov.b64 	%rd47, {%r2,%r3};
	}
	xor.b32  	%r36, %r25, -2147483648;
	selp.b64 	%rd73, %rd42, %rd47, %p7;
	selp.b64 	%rd14, %rd43, %rd46, %p7;
	selp.b32 	%r17, %r25, %r36, %p7;
	clz.b64 	%r37, %rd73;
	cvt.u64.u32 	%rd15, %r37;
	setp.eq.s32 	%p8, %r37, 0;
	@%p8 bra 	$L__BB1_8;
	cvt.u32.u64 	%r38, %rd15;
	and.b32  	%r39, %r38, 63;
	shl.b64 	%rd48, %rd73, %r39;
	shr.u64 	%rd49, %rd14, 1;
	not.b32 	%r40, %r38;
	and.b32  	%r41, %r40, 63;
	shr.u64 	%rd50, %rd49, %r41;
	or.b64  	%rd73, %rd48, %rd50;
$L__BB1_8:
	mov.b64 	%rd51, -3958705157555305931;
	{
	.reg .u32 %r0, %r1, %r2, %r3, %alo, %ahi, %blo, %bhi;
	mov.b64 	{%alo,%ahi}, %rd73;
	mov.b64 	{%blo,%bhi}, %rd51;
	mul.lo.u32 	%r0, %alo, %blo;
	mul.hi.u32 	%r1, %alo, %blo;
	mad.lo.cc.u32 	%r1, %alo, %bhi, %r1;
	madc.hi.u32 	%r2, %alo, %bhi, 0;
	mad.lo.cc.u32 	%r1, %ahi, %blo, %r1;
	madc.hi.cc.u32 	%r2, %ahi, %blo, %r2;
	madc.hi.u32 	%r3, %ahi, %bhi, 0;
	mad.lo.cc.u32 	%r2, %ahi, %bhi, %r2;
	addc.u32 	%r3, %r3, 0;
	mov.b64 	%rd52, {%r0,%r1};
	mov.b64 	%rd53, {%r2,%r3};
	}
	setp.gt.s64 	%p9, %rd53, 0;
	{
	.reg .u32 %r0, %r1, %r2, %r3, %a0, %a1, %a2, %a3, %b0, %b1, %b2, %b3;
	mov.b64 	{%a0,%a1}, %rd52;
	mov.b64 	{%a2,%a3}, %rd53;
	mov.b64 	{%b0,%b1}, %rd52;
	mov.b64 	{%b2,%b3}, %rd53;
	add.cc.u32 	%r0, %a0, %b0;
	addc.cc.u32 	%r1, %a1, %b1;
	addc.cc.u32 	%r2, %a2, %b2;
	addc.u32 	%r3, %a3, %b3;
	mov.b64 	%rd54, {%r0,%r1};
	mov.b64 	%rd55, {%r2,%r3};
	}
	selp.b64 	%rd56, %rd55, %rd53, %p9;
	selp.s64 	%rd57, -1, 0, %p9;
	sub.s64 	%rd58, %rd57, %rd15;
	cvt.u64.u32 	%rd59, %r17;
	shl.b64 	%rd60, %rd59, 32;
	add.s64 	%rd61, %rd56, 1;
	shr.u64 	%rd62, %rd61, 10;
	add.s64 	%rd63, %rd62, 1;
	shr.u64 	%rd64, %rd63, 1;
	shl.b64 	%rd65, %rd58, 52;
	add.s64 	%rd66, %rd65, %rd64;
	add.s64 	%rd67, %rd66, 4602678819172646912;
	or.b64  	%rd68, %rd67, %rd60;
	mov.b64 	%fd4, %rd68;
$L__BB1_9:
	st.param.f64 	[func_retval0], %fd4;
	st.param.b32 	[func_retval0+8], %r46;
	ret;

}


// ===== COMPILED SASS (sm_100) =====

	.target	sm_100

	.elftype	@"ET_EXEC"


//--------------------- .note.nv.tkinfo           --------------------------
	.section	.note.nv.tkinfo,"",@"SHT_NOTE"
	.sectionflags	@"SHF_NOTE_NV_TKINFO"
	.tkinfo
        /*0018*/ 	.word	0x00000002
        /*0030*/ 	.string	""
        /*0030*/ 	.string	"ptxas"
        /*0030*/ 	.string	"Cuda compilation tools, release 13.0, V13.0.88"
        /*0030*/ 	.string	"Build cuda_13.0.r13.0/compiler.36424714_0"
        /*0030*/ 	.string	"-arch sm_100 -m 64 "



//--------------------- .note.nv.cuinfo           --------------------------
	.section	.note.nv.cuinfo,"",@"SHT_NOTE"
	.sectionflags	@"SHF_NOTE_NV_CUINFO"
        /*0018*/ 	.short	0x0002
        /*001a*/ 	.short	0x0064
        /*001c*/ 	.short	0x0082
	.zero		2


//--------------------- .nv.info                  --------------------------
	.section	.nv.info,"",@"SHT_CUDA_INFO"
	.align	4


	//----- nvinfo : EIATTR_REGCOUNT
	.align		4
        /*0000*/ 	.byte	0x04, 0x2f
        /*0002*/ 	.short	(.L_4 - .L_3)
	.align		4
.L_3:
        /*0004*/ 	.word	index@(_Z16generateSineWaveP7double2iPdS1_id)
        /*0008*/ 	.word	0x00000024


	//----- nvinfo : EIATTR_FRAME_SIZE
	.align		4
.L_4:
        /*000c*/ 	.byte	0x04, 0x11
        /*000e*/ 	.short	(.L_6 - .L_5)
	.align		4
.L_5:
        /*0010*/ 	.word	index@($_Z16generateSineWaveP7double2iPdS1_id$__internal_trig_reduction_slowpathd)
        /*0014*/ 	.word	0x00000028


	//----- nvinfo : EIATTR_FRAME_SIZE
	.align		4
.L_6:
        /*0018*/ 	.byte	0x04, 0x11
        /*001a*/ 	.short	(.L_8 - .L_7)
	.align		4
.L_7:
        /*001c*/ 	.word	index@($__internal_0_$__cuda_sm20_div_rn_f64_full)
        /*0020*/ 	.word	0x00000028


	//----- nvinfo : EIATTR_FRAME_SIZE
	.align		4
.L_8:
        /*0024*/ 	.byte	0x04, 0x11
        /*0026*/ 	.short	(.L_10 - .L_9)
	.align		4
.L_9:
        /*0028*/ 	.word	index@(_Z16generateSineWaveP7double2iPdS1_id)
        /*002c*/ 	.word	0x00000028


	//----- nvinfo : EIATTR_MIN_STACK_SIZE
	.align		4
.L_10:
        /*0030*/ 	.byte	0x04, 0x12
        /*0032*/ 	.short	(.L_12 - .L_11)
	.align		4
.L_11:
        /*0034*/ 	.word	index@(_Z16generateSineWaveP7double2iPdS1_id)
        /*0038*/ 	.word	0x00000028
.L_12:


//--------------------- .nv.compat                --------------------------
	.section	.nv.compat,"",@"SHT_CUDA_COMPAT_INFO"
	.align	4
        /*0000*/ 	.byte	0x02, 0x09, 0x00, 0x00, 0x02, 0x02, 0x01, 0x00, 0x02, 0x05, 0x05, 0x00, 0x03, 0x07, 0x01, 0x01
        /*0010*/ 	.byte	0x02, 0x03, 0x00, 0x00, 0x02, 0x06, 0x01, 0x00, 0x04, 0x0b, 0x08, 0x00, 0x01, 0x00, 0x00, 0x00
        /*0020*/ 	.byte	0x00, 0x00, 0x00, 0x00


//--------------------- .nv.info._Z16generateSineWaveP7double2iPdS1_id --------------------------
	.section	.nv.info._Z16generateSineWaveP7double2iPdS1_id,"",@"SHT_CUDA_INFO"
	.sectionflags	@""
	.align	4


	//----- nvinfo : EIATTR_CUDA_API_VERSION
	.align		4
        /*0000*/ 	.byte	0x04, 0x37
        /*0002*/ 	.short	(.L_14 - .L_13)
.L_13:
        /*0004*/ 	.word	0x00000082


	//----- nvinfo : EIATTR_KPARAM_INFO
	.align		4
.L_14:
        /*0008*/ 	.byte	0x04, 0x17
        /*000a*/ 	.short	(.L_16 - .L_15)
.L_15:
        /*000c*/ 	.word	0x00000000
        /*0010*/ 	.short	0x0005
        /*0012*/ 	.short	0x0028
        /*0014*/ 	.byte	0x00, 0xf0, 0x21, 0x00


	//----- nvinfo : EIATTR_KPARAM_INFO
	.align		4
.L_16:
        /*0018*/ 	.byte	0x04, 0x17
        /*001a*/ 	.short	(.L_18 - .L_17)
.L_17:
        /*001c*/ 	.word	0x00000000
        /*0020*/ 	.short	0x0004
        /*0022*/ 	.short	0x0020
        /*0024*/ 	.byte	0x00, 0xf0, 0x11, 0x00


	//----- nvinfo : EIATTR_KPARAM_INFO
	.align		4
.L_18:
        /*0028*/ 	.byte	0x04, 0x17
        /*002a*/ 	.short	(.L_20 - .L_19)
.L_19:
        /*002c*/ 	.word	0x00000000
        /*0030*/ 	.short	0x0003
        /*0032*/ 	.short	0x0018
        /*0034*/ 	.byte	0x00, 0xf5, 0x21, 0x00


	//----- nvinfo : EIATTR_KPARAM_INFO
	.align		4
.L_20:
        /*0038*/ 	.byte	0x04, 0x17
        /*003a*/ 	.short	(.L_22 - .L_21)
.L_21:
        /*003c*/ 	.word	0x00000000
        /*0040*/ 	.short	0x0002
        /*0042*/ 	.short	0x0010
        /*0044*/ 	.byte	0x00, 0xf5, 0x21, 0x00


	//----- nvinfo : EIATTR_KPARAM_INFO
	.align		4
.L_22:
        /*0048*/ 	.byte	0x04, 0x17
        /*004a*/ 	.short	(.L_24 - .L_23)
.L_23:
        /*004c*/ 	.word	0x00000000
        /*0050*/ 	.short	0x0001
        /*0052*/ 	.short	0x0008
        /*0054*/ 	.byte	0x00, 0xf0, 0x11, 0x00


	//----- nvinfo : EIATTR_KPARAM_INFO
	.align		4
.L_24:
        /*0058*/ 	.byte	0x04, 0x17
        /*005a*/ 	.short	(.L_26 - .L_25)
.L_25:
        /*005c*/ 	.word	0x00000000
        /*0060*/ 	.short	0x0000
        /*0062*/ 	.short	0x0000
        /*0064*/ 	.byte	0x00, 0xf5, 0x21, 0x00


	//----- nvinfo : EIATTR_SPARSE_MMA_MASK
	.align		4
.L_26:
        /*0068*/ 	.byte	0x03, 0x50
        /*006a*/ 	.short	0x0000


	//----- nvinfo : EIATTR_MAXREG_COUNT
	.align		4
        /*006c*/ 	.byte	0x03, 0x1b
        /*006e*/ 	.short	0x00ff


	//----- nvinfo : EIATTR_MERCURY_ISA_VERSION
	.align		4
        /*0070*/ 	.byte	0x03, 0x5f
        /*0072*/ 	.short	0x0101


	//----- nvinfo : EIATTR_VRC_CTA_INIT_COUNT
	.align		4
        /*0074*/ 	.byte	0x02, 0x4a
	.zero		1
	.zero		1


	//----- nvinfo : EIATTR_EXIT_INSTR_OFFSETS
	.align		4
        /*0078*/ 	.byte	0x04, 0x1c
        /*007a*/ 	.short	(.L_28 - .L_27)


	//   ....[0]....
.L_27:
        /*007c*/ 	.word	0x00000080


	//   ....[1]....
        /*0080*/ 	.word	0x000000b0


	//   ....[2]....
        /*0084*/ 	.word	0x00000b80


	//----- nvinfo : EIATTR_CRS_STACK_SIZE
	.align		4
.L_28:
        /*0088*/ 	.byte	0x04, 0x1e
        /*008a*/ 	.short	(.L_30 - .L_29)
.L_29:
        /*008c*/ 	.word	0x00000000


	//----- nvinfo : EIATTR_CBANK_PARAM_SIZE
	.align		4
.L_30:
        /*0090*/ 	.byte	0x03, 0x19
        /*0092*/ 	.short	0x0030


	//----- nvinfo : EIATTR_PARAM_CBANK
	.align		4
        /*0094*/ 	.byte	0x04, 0x0a
        /*0096*/ 	.short	(.L_32 - .L_31)
	.align		4
.L_31:
        /*0098*/ 	.word	index@(.nv.constant0._Z16generateSineWaveP7double2iPdS1_id)
        /*009c*/ 	.short	0x0380
        /*009e*/ 	.short	0x0030


	//----- nvinfo : EIATTR_SW_WAR
	.align		4
.L_32:
        /*00a0*/ 	.byte	0x04, 0x36
        /*00a2*/ 	.short	(.L_34 - .L_33)
.L_33:
        /*00a4*/ 	.word	0x00000008
.L_34:


//--------------------- .nv.callgraph             --------------------------
	.section	.nv.callgraph,"",@"SHT_CUDA_CALLGRAPH"
	.align	4
	.sectionentsize	8
	.align		4
        /*0000*/ 	.word	0x00000000
	.align		4
        /*0004*/ 	.word	0xffffffff
	.align		4
        /*0008*/ 	.word	0x00000000
	.align		4
        /*000c*/ 	.word	0xfffffffe
	.align		4
        /*0010*/ 	.word	0x00000000
	.align		4
        /*0014*/ 	.word	0xfffffffd
	.align		4
        /*0018*/ 	.word	0x00000000
	.align		4
        /*001c*/ 	.word	0xfffffffc


//--------------------- .nv.constant4             --------------------------
	.section	.nv.constant4,"a",@progbits
	.align	8
	.align		8
.nv.constant4:
        /*0000*/ 	.dword	PI
	.align		8
        /*0008*/ 	.dword	__cudart_i2opi_d
	.align		8
        /*0010*/ 	.dword	__cudart_sin_cos_coeffs


//--------------------- .text._Z16generateSineWaveP7double2iPdS1_id --------------------------
	.section	.text._Z16generateSineWaveP7double2iPdS1_id,"ax",@progbits
	.align	128
        .global         _Z16generateSineWaveP7double2iPdS1_id
        .type           _Z16generateSineWaveP7double2iPdS1_id,@function
        .size           _Z16generateSineWaveP7double2iPdS1_id,(.L_x_22 - _Z16generateSineWaveP7double2iPdS1_id)
        .other          _Z16generateSineWaveP7double2iPdS1_id,@"STO_CUDA_ENTRY STV_DEFAULT"
_Z16generateSineWaveP7double2iPdS1_id:
.text._Z16generateSineWaveP7double2iPdS1_id:
[----:B------:R-:W0:Y:S01]  /*0000*/  LDC R1, c[0x0][0x37c] ;  /* 0x0000df00ff017b82 */ /* 0x000e220000000800 */
[----:B------:R-:W1:Y:S07]  /*0010*/  S2R R0, SR_TID.X ;  /* 0x0000000000007919 */ /* 0x000e6e0000002100 */
[----:B------:R-:W1:Y:S01]  /*0020*/  S2UR UR4, SR_CTAID.X ;  /* 0x00000000000479c3 */ /* 0x000e620000002500 */
[----:B------:R-:W2:Y:S01]  /*0030*/  LDCU UR5, c[0x0][0x388] ;  /* 0x00007100ff0577ac */ /* 0x000ea20008000800 */
[----:B0-----:R-:W-:-:S06]  /*0040*/  VIADD R1, R1, 0xffffffd8 ;  /* 0xffffffd801017836 */ /* 0x001fcc0000000000 */
[----:B------:R-:W1:Y:S02]  /*0050*/  LDC R11, c[0x0][0x360] ;  /* 0x0000d800ff0b7b82 */ /* 0x000e640000000800 */
[----:B-1----:R-:W-:-:S05]  /*0060*/  IMAD R11, R11, UR4, R0 ;  /* 0x000000040b0b7c24 */ /* 0x002fca000f8e0200 */
[----:B--2---:R-:W-:-:S13]  /*0070*/  ISETP.GE.AND P0, PT, R11, UR5, PT ;  /* 0x000000050b007c0c */ /* 0x004fda000bf06270 */
[----:B------:R-:W-:Y:S05]  /*0080*/  @P0 EXIT ;  /* 0x000000000000094d */ /* 0x000fea0003800000 */
[----:B------:R-:W0:Y:S02]  /*0090*/  LDC R24, c[0x0][0x3a0] ;  /* 0x0000e800ff187b82 */ /* 0x000e240000000800 */
[----:B0-----:R-:W-:-:S13]  /*00a0*/  ISETP.GE.AND P0, PT, R24, 0x1, PT ;  /* 0x000000011800780c */ /* 0x001fda0003f06270 */
[----:B------:R-:W-:Y:S05]  /*00b0*/  @!P0 EXIT ;  /* 0x000000000000894d */ /* 0x000fea0003800000 */
[----:B------:R-:W0:Y:S01]  /*00c0*/  LDC.64 R4, c[0x0][0x380] ;  /* 0x0000e000ff047b82 */ /* 0x000e220000000a00 */
[----:B------:R-:W1:Y:S01]  /*00d0*/  LDCU.64 UR4, c[0x0][0x358] ;  /* 0x00006b00ff0477ac */ /* 0x000e620008000a00 */
[----:B------:R-:W2:Y:S06]  /*00e0*/  LDCU UR10, c[0x0][0x3ac] ;  /* 0x00007580ff0a77ac */ /* 0x000eac0008000800 */
[----:B------:R-:W3:Y:S01]  /*00f0*/  LDC.64 R12, c[0x0][0x3a8] ;  /* 0x0000ea00ff0c7b82 */ /* 0x000ee20000000a00 */
[----:B------:R-:W-:Y:S01]  /*0100*/  IMAD.MOV.U32 R2, RZ, RZ, 0x1 ;  /* 0x00000001ff027424 */ /* 0x000fe200078e00ff */
[----:B------:R-:W4:Y:S01]  /*0110*/  LDCU.64 UR8, c[0x0][0x390] ;  /* 0x00007200ff0877ac */ /* 0x000f220008000a00 */
[----:B------:R-:W0:Y:S01]  /*0120*/  LDCU.64 UR6, c[0x0][0x398] ;  /* 0x00007300ff0677ac */ /* 0x000e220008000a00 */
[----:B------:R-:W0:Y:S02]  /*0130*/  LDCU.64 UR12, c[0x4][0x10] ;  /* 0x01000200ff0c77ac */ /* 0x000e240008000a00 */
[----:B0-----:R-:W-:-:S06]  /*0140*/  IMAD.WIDE R4, R11, 0x10, R4 ;  /* 0x000000100b047825 */ /* 0x001fcc00078e0204 */
[----:B-1----:R-:W5:Y:S01]  /*0150*/  LDG.E.128 R4, desc[UR4][R4.64] ;  /* 0x0000000404047981 */ /* 0x002f62000c1e1d00 */
[----:B--2---:R-:W3:Y:S01]  /*0160*/  MUFU.RCP64H R3, UR10 ;  /* 0x0000000a00037d08 */ /* 0x004ee20008001800 */
[----:B------:R-:W-:Y:S01]  /*0170*/  BSSY.RECONVERGENT B0, `(.L_x_0) ;  /* 0x0000013000007945 */ /* 0x000fe20003800200 */
[----:B------:R-:W-:-:S06]  /*0180*/  IMAD.MOV R24, RZ, RZ, -R24 ;  /* 0x000000ffff187224 */ /* 0x000fcc00078e0a18 */
[----:B------:R-:W0:Y:S01]  /*0190*/  I2F.F64 R10, R11 ;  /* 0x0000000b000a7312 */ /* 0x000e220000201c00 */
[----:B---3--:R-:W-:Y:S01]  /*01a0*/  DFMA R8, R2, -R12, 1 ;  /* 0x3ff000000208742b */ /* 0x008fe2000000080c */
[----:B0-----:R-:W-:-:S07]  /*01b0*/  FSETP.GEU.AND P1, PT, |R11|, 6.5827683646048100446e-37, PT ;  /* 0x036000000b00780b */ /* 0x001fce0003f2e200 */
[----:B------:R-:W-:-:S08]  /*01c0*/  DFMA R8, R8, R8, R8 ;  /* 0x000000080808722b */ /* 0x000fd00000000008 */
[----:B------:R-:W-:-:S08]  /*01d0*/  DFMA R8, R2, R8, R2 ;  /* 0x000000080208722b */ /* 0x000fd00000000002 */
[----:B------:R-:W-:-:S08]  /*01e0*/  DFMA R2, R8, -R12, 1 ;  /* 0x3ff000000802742b */ /* 0x000fd0000000080c */
[----:B------:R-:W-:-:S08]  /*01f0*/  DFMA R2, R8, R2, R8 ;  /* 0x000000020802722b */ /* 0x000fd00000000008 */
[----:B------:R-:W-:-:S08]  /*0200*/  DMUL R8, R10, R2 ;  /* 0x000000020a087228 */ /* 0x000fd00000000000 */
[----:B------:R-:W-:-:S08]  /*0210*/  DFMA R12, R8, -R12, R10 ;  /* 0x8000000c080c722b */ /* 0x000fd0000000000a */
[----:B------:R-:W-:-:S10]  /*0220*/  DFMA R2, R2, R12, R8 ;  /* 0x0000000c0202722b */ /* 0x000fd40000000008 */
[----:B------:R-:W-:-:S05]  /*0230*/  FFMA R0, RZ, UR10, R3 ;  /* 0x0000000aff007c23 */ /* 0x000fca0008000003 */
[----:B------:R-:W-:-:S13]  /*0240*/  FSETP.GT.AND P0, PT, |R0|, 1.469367938527859385e-39, PT ;  /* 0x001000000000780b */ /* 0x000fda0003f04200 */
[----:B----4-:R-:W-:Y:S05]  /*0250*/  @P0 BRA P1, `(.L_x_1) ;  /* 0x0000000000100947 */ /* 0x010fea0000800000 */
[----:B------:R-:W-:-:S07]  /*0260*/  MOV R0, 0x280 ;  /* 0x0000028000007802 */ /* 0x000fce0000000f00 */
[----:B-----5:R-:W-:Y:S05]  /*0270*/  CALL.REL.NOINC `($__internal_0_$__cuda_sm20_div_rn_f64_full) ;  /* 0x0000000800447944 */ /* 0x020fea0003c00000 */
[----:B------:R-:W-:Y:S02]  /*0280*/  IMAD.MOV.U32 R2, RZ, RZ, R14 ;  /* 0x000000ffff027224 */ /* 0x000fe400078e000e */
[----:B------:R-:W-:-:S07]  /*0290*/  IMAD.MOV.U32 R3, RZ, RZ, R15 ;  /* 0x000000ffff037224 */ /* 0x000fce00078e000f */
.L_x_1:
[----:B------:R-:W-:Y:S05]  /*02a0*/  BSYNC.RECONVERGENT B0 ;  /* 0x0000000000007941 */ /* 0x000fea0003800200 */
.L_x_0:
[----:B------:R-:W-:Y:S02]  /*02b0*/  IMAD.U32 R12, RZ, RZ, UR8 ;  /* 0x00000008ff0c7e24 */ /* 0x000fe4000f8e00ff */
[----:B------:R-:W-:-:S05]  /*02c0*/  IMAD.U32 R13, RZ, RZ, UR9 ;  /* 0x00000009ff0d7e24 */ /* 0x000fca000f8e00ff */
[----:B0-----:R-:W2:Y:S01]  /*02d0*/  LDG.E.64 R8, desc[UR4][R12.64] ;  /* 0x000000040c087981 */ /* 0x001ea2000c1e1b00 */
[----:B------:R-:W-:Y:S02]  /*02e0*/  IMAD.U32 R10, RZ, RZ, UR6 ;  /* 0x00000006ff0a7e24 */ /* 0x000fe4000f8e00ff */
[----:B------:R-:W-:-:S06]  /*02f0*/  IMAD.U32 R11, RZ, RZ, UR7 ;  /* 0x00000007ff0b7e24 */ /* 0x000fcc000f8e00ff */
[----:B-----5:R-:W5:Y:S01]  /*0300*/  LDG.E.64 R10, desc[UR4][R10.64] ;  /* 0x000000040a0a7981 */ /* 0x020f62000c1e1b00 */
[----:B------:R-:W-:Y:S01]  /*0310*/  UMOV UR10, 0x54442d18 ;  /* 0x54442d18000a7882 */ /* 0x000fe20000000000 */
[----:B------:R-:W-:Y:S01]  /*0320*/  UMOV UR11, 0x401921fb ;  /* 0x401921fb000b7882 */ /* 0x000fe20000000000 */
[----:B------:R-:W-:Y:S01]  /*0330*/  BSSY.RECONVERGENT B0, `(.L_x_2) ;  /* 0x0000020000007945 */ /* 0x000fe20003800200 */
[----:B--2---:R-:W-:-:S08]  /*0340*/  DMUL R8, R8, UR10 ;  /* 0x0000000a08087c28 */ /* 0x004fd00008000000 */
[----:B------:R-:W-:-:S08]  /*0350*/  DMUL R8, R2, R8 ;  /* 0x0000000802087228 */ /* 0x000fd00000000000 */
[----:B------:R-:W-:-:S14]  /*0360*/  DSETP.NEU.AND P0, PT, |R8|, +INF , PT ;  /* 0x7ff000000800742a */ /* 0x000fdc0003f0d200 */
[----:B------:R-:W-:Y:S01]  /*0370*/  @!P0 DMUL R26, RZ, R8 ;  /* 0x00000008ff1a8228 */ /* 0x000fe20000000000 */
[----:B------:R-:W-:Y:S01]  /*0380*/  @!P0 IMAD.MOV.U32 R0, RZ, RZ, 0x1 ;  /* 0x00000001ff008424 */ /* 0x000fe200078e00ff */
[----:B------:R-:W-:Y:S09]  /*0390*/  @!P0 BRA `(.L_x_3) ;  /* 0x0000000000648947 */ /* 0x000ff20003800000 */
[----:B------:R-:W-:Y:S01]  /*03a0*/  UMOV UR10, 0x6dc9c883 ;  /* 0x6dc9c883000a7882 */ /* 0x000fe20000000000 */
[----:B------:R-:W-:Y:S01]  /*03b0*/  UMOV UR11, 0x3fe45f30 ;  /* 0x3fe45f30000b7882 */ /* 0x000fe20000000000 */
[C---:B------:R-:W-:Y:S01]  /*03c0*/  DSETP.GE.AND P0, PT, |R8|.reuse, 2.14748364800000000000e+09, PT ;  /* 0x41e000000800742a */ /* 0x040fe20003f06200 */
[----:B------:R-:W-:Y:S01]  /*03d0*/  BSSY.RECONVERGENT B1, `(.L_x_4) ;  /* 0x0000014000017945 */ /* 0x000fe20003800200 */
[----:B------:R-:W-:Y:S01]  /*03e0*/  DMUL R12, R8, UR10 ;  /* 0x0000000a080c7c28 */ /* 0x000fe20008000000 */
[----:B------:R-:W-:Y:S01]  /*03f0*/  UMOV UR10, 0x54442d18 ;  /* 0x54442d18000a7882 */ /* 0x000fe20000000000 */
[----:B------:R-:W-:-:S04]  /*0400*/  UMOV UR11, 0x3ff921fb ;  /* 0x3ff921fb000b7882 */ /* 0x000fc80000000000 */
[----:B------:R-:W0:Y:S08]  /*0410*/  F2I.F64 R0, R12 ;  /* 0x0000000c00007311 */ /* 0x000e300000301100 */
[----:B0-----:R-:W0:Y:S02]  /*0420*/  I2F.F64 R26, R0 ;  /* 0x00000000001a7312 */ /* 0x001e240000201c00 */
[----:B0-----:R-:W-:Y:S01]  /*0430*/  DFMA R14, R26, -UR10, R8 ;  /* 0x8000000a1a0e7c2b */ /* 0x001fe20008000008 */
[----:B------:R-:W-:Y:S01]  /*0440*/  UMOV UR10, 0x33145c00 ;  /* 0x33145c00000a7882 */ /* 0x000fe20000000000 */
[----:B------:R-:W-:-:S06]  /*0450*/  UMOV UR11, 0x3c91a626 ;  /* 0x3c91a626000b7882 */ /* 0x000fcc0000000000 */
[----:B------:R-:W-:Y:S01]  /*0460*/  DFMA R14, R26, -UR10, R14 ;  /* 0x8000000a1a0e7c2b */ /* 0x000fe2000800000e */
[----:B------:R-:W-:Y:S01]  /*0470*/  UMOV UR10, 0x252049c0 ;  /* 0x252049c0000a7882 */ /* 0x000fe20000000000 */
[----:B------:R-:W-:-:S06]  /*0480*/  UMOV UR11, 0x397b839a ;  /* 0x397b839a000b7882 */ /* 0x000fcc0000000000 */
[----:B------:R-:W-:Y:S01]  /*0490*/  DFMA R26, R26, -UR10, R14 ;  /* 0x8000000a1a1a7c2b */ /* 0x000fe2000800000e */
[----:B------:R-:W-:Y:S10]  /*04a0*/  @!P0 BRA `(.L_x_5) ;  /* 0x0000000000188947 */ /* 0x000ff40003800000 */
[----:B------:R-:W-:Y:S01]  /*04b0*/  IMAD.MOV.U32 R0, RZ, RZ, R8 ;  /* 0x000000ffff007224 */ /* 0x000fe200078e0008 */
[----:B------:R-:W-:Y:S01]  /*04c0*/  MOV R26, 0x4f0 ;  /* 0x000004f0001a7802 */ /* 0x000fe20000000f00 */
[----:B------:R-:W-:-:S07]  /*04d0*/  IMAD.MOV.U32 R22, RZ, RZ, R9 ;  /* 0x000000ffff167224 */ /* 0x000fce00078e0009 */
[----:B-----5:R-:W-:Y:S05]  /*04e0*/  CALL.REL.NOINC `($_Z16generateSineWaveP7double2iPdS1_id$__internal_trig_reduction_slowpathd) ;  /* 0x0000000c000c7944 */ /* 0x020fea0003c00000 */
[----:B------:R-:W-:Y:S02]  /*04f0*/  IMAD.MOV.U32 R26, RZ, RZ, R14 ;  /* 0x000000ffff1a7224 */ /* 0x000fe400078e000e */
[----:B------:R-:W-:-:S07]  /*0500*/  IMAD.MOV.U32 R27, RZ, RZ, R15 ;  /* 0x000000ffff1b7224 */ /* 0x000fce00078e000f */
.L_x_5:
[----:B------:R-:W-:Y:S05]  /*0510*/  BSYNC.RECONVERGENT B1 ;  /* 0x0000000000017941 */ /* 0x000fea0003800200 */
.L_x_4:
[----:B------:R-:W-:-:S07]  /*0520*/  VIADD R0, R0, 0x1 ;  /* 0x0000000100007836 */ /* 0x000fce0000000000 */
.L_x_3:
[----:B------:R-:W-:Y:S05]  /*0530*/  BSYNC.RECONVERGENT B0 ;  /* 0x0000000000007941 */ /* 0x000fea0003800200 */
.L_x_2:
[----:B------:R-:W-:-:S05]  /*0540*/  IMAD.SHL.U32 R12, R0, 0x40, RZ ;  /* 0x00000040000c7824 */ /* 0x000fca00078e00ff */
[----:B------:R-:W-:-:S04]  /*0550*/  LOP3.LUT R12, R12, 0x40, RZ, 0xc0, !PT ;  /* 0x000000400c0c7812 */ /* 0x000fc800078ec0ff */
[----:B------:R-:W-:-:S05]  /*0560*/  IADD3 R30, P0, PT, R12, UR12, RZ ;  /* 0x0000000c0c1e7c10 */ /* 0x000fca000ff1e0ff */
[----:B------:R-:W-:-:S05]  /*0570*/  IMAD.X R31, RZ, RZ, UR13, P0 ;  /* 0x0000000dff1f7e24 */ /* 0x000fca00080e06ff */
[----:B------:R-:W2:Y:S04]  /*0580*/  LDG.E.128.CONSTANT R12, desc[UR4][R30.64] ;  /* 0x000000041e0c7981 */ /* 0x000ea8000c1e9d00 */
[----:B------:R-:W3:Y:S04]  /*0590*/  LDG.E.128.CONSTANT R16, desc[UR4][R30.64+0x10] ;  /* 0x000010041e107981 */ /* 0x000ee8000c1e9d00 */
[----:B------:R-:W4:Y:S01]  /*05a0*/  LDG.E.128.CONSTANT R20, desc[UR4][R30.64+0x20] ;  /* 0x000020041e147981 */ /* 0x000f22000c1e9d00 */
[----:B------:R-:W-:Y:S01]  /*05b0*/  LOP3.LUT R25, R0, 0x1, RZ, 0xc0, !PT ;  /* 0x0000000100197812 */ /* 0x000fe200078ec0ff */
[----:B------:R-:W-:Y:S01]  /*05c0*/  IMAD.MOV.U32 R32, RZ, RZ, 0x20fd8164 ;  /* 0x20fd8164ff207424 */ /* 0x000fe200078e00ff */
[----:B------:R-:W-:Y:S01]  /*05d0*/  DMUL R28, R26, R26 ;  /* 0x0000001a1a1c7228 */ /* 0x000fe20000000000 */
[----:B------:R-:W-:Y:S01]  /*05e0*/  BSSY.RECONVERGENT B0, `(.L_x_6) ;  /* 0x000002d000007945 */ /* 0x000fe20003800200 */
[----:B------:R-:W-:Y:S01]  /*05f0*/  ISETP.NE.U32.AND P0, PT, R25, 0x1, PT ;  /* 0x000000011900780c */ /* 0x000fe20003f05070 */
[----:B------:R-:W-:Y:S01]  /*0600*/  IMAD.MOV.U32 R25, RZ, RZ, 0x3da8ff83 ;  /* 0x3da8ff83ff197424 */ /* 0x000fe200078e00ff */
[----:B------:R-:W-:-:S02]  /*0610*/  DSETP.NEU.AND P1, PT, |R8|, +INF , PT ;  /* 0x7ff000000800742a */ /* 0x000fc40003f2d200 */
[----:B------:R-:W-:Y:S02]  /*0620*/  FSEL R32, R32, -8.06006814911005101289e+34, !P0 ;  /* 0xf9785eba20207808 */ /* 0x000fe40004000000 */
[----:B------:R-:W-:-:S06]  /*0630*/  FSEL R33, -R25, 0.11223486810922622681, !P0 ;  /* 0x3de5db6519217808 */ /* 0x000fcc0004000100 */
[----:B--2---:R-:W-:-:S08]  /*0640*/  DFMA R12, R28, R32, R12 ;  /* 0x000000201c0c722b */ /* 0x004fd0000000000c */
[----:B------:R-:W-:Y:S02]  /*0650*/  DFMA R12, R28, R12, R14 ;  /* 0x0000000c1c0c722b */ /* 0x000fe4000000000e */
[----:B------:R-:W-:-:S06]  /*0660*/  @!P1 DMUL R14, RZ, R8 ;  /* 0x00000008ff0e9228 */ /* 0x000fcc0000000000 */
[----:B---3--:R-:W-:-:S08]  /*0670*/  DFMA R12, R28, R12, R16 ;  /* 0x0000000c1c0c722b */ /* 0x008fd00000000010 */
[----:B------:R-:W-:-:S08]  /*0680*/  DFMA R12, R28, R12, R18 ;  /* 0x0000000c1c0c722b */ /* 0x000fd00000000012 */
[----:B----4-:R-:W-:-:S08]  /*0690*/  DFMA R12, R28, R12, R20 ;  /* 0x0000000c1c0c722b */ /* 0x010fd00000000014 */
[----:B------:R-:W-:-:S08]  /*06a0*/  DFMA R12, R28, R12, R22 ;  /* 0x0000000c1c0c722b */ /* 0x000fd00000000016 */
[----:B------:R-:W-:Y:S02]  /*06b0*/  DFMA R26, R12, R26, R26 ;  /* 0x0000001a0c1a722b */ /* 0x000fe4000000001a */
[----:B------:R-:W-:-:S10]  /*06c0*/  DFMA R12, R28, R12, 1 ;  /* 0x3ff000001c0c742b */ /* 0x000fd4000000000c */
[----:B------:R-:W-:Y:S02]  /*06d0*/  FSEL R16, R12, R26, !P0 ;  /* 0x0000001a0c107208 */ /* 0x000fe40004000000 */
[----:B------:R-:W-:Y:S02]  /*06e0*/  FSEL R17, R13, R27, !P0 ;  /* 0x0000001b0d117208 */ /* 0x000fe40004000000 */
[----:B------:R-:W-:Y:S01]  /*06f0*/  LOP3.LUT P0, RZ, R0, 0x2, RZ, 0xc0, !PT ;  /* 0x0000000200ff7812 */ /* 0x000fe2000780c0ff */
[----:B------:R-:W-:-:S03]  /*0700*/  @!P1 IMAD.MOV.U32 R0, RZ, RZ, RZ ;  /* 0x000000ffff009224 */ /* 0x000fc600078e00ff */
[----:B------:R-:W-:-:S10]  /*0710*/  DADD R12, RZ, -R16 ;  /* 0x00000000ff0c7229 */ /* 0x000fd40000000810 */
[----:B------:R-:W-:Y:S02]  /*0720*/  FSEL R12, R16, R12, !P0 ;  /* 0x0000000c100c7208 */ /* 0x000fe40004000000 */
[----:B------:R-:W-:Y:S01]  /*0730*/  FSEL R13, R17, R13, !P0 ;  /* 0x0000000d110d7208 */ /* 0x000fe20004000000 */
[----:B------:R-:W-:Y:S06]  /*0740*/  @!P1 BRA `(.L_x_7) ;  /* 0x0000000000589947 */ /* 0x000fec0003800000 */
[----:B------:R-:W-:Y:S01]  /*0750*/  UMOV UR10, 0x6dc9c883 ;  /* 0x6dc9c883000a7882 */ /* 0x000fe20000000000 */
[----:B------:R-:W-:Y:S01]  /*0760*/  UMOV UR11, 0x3fe45f30 ;  /* 0x3fe45f30000b7882 */ /* 0x000fe20000000000 */
[C---:B------:R-:W-:Y:S02]  /*0770*/  DSETP.GE.AND P0, PT, |R8|.reuse, 2.14748364800000000000e+09, PT ;  /* 0x41e000000800742a */ /* 0x040fe40003f06200 */
        /* <DEDUP_REMOVED lines=13> */
[----:B------:R-:W-:Y:S01]  /*0850*/  BSSY.RECONVERGENT B1, `(.L_x_7) ;  /* 0x0000005000017945 */ /* 0x000fe20003800200 */
[----:B------:R-:W-:Y:S01]  /*0860*/  IMAD.MOV.U32 R0, RZ, RZ, R8 ;  /* 0x000000ffff007224 */ /* 0x000fe200078e0008 */
[----:B------:R-:W-:Y:S01]  /*0870*/  MOV R26, 0x8a0 ;  /* 0x000008a0001a7802 */ /* 0x000fe20000000f00 */
[----:B------:R-:W-:-:S07]  /*0880*/  IMAD.MOV.U32 R22, RZ, RZ, R9 ;  /* 0x000000ffff167224 */ /* 0x000fce00078e0009 */
[----:B-----5:R-:W-:Y:S05]  /*0890*/  CALL.REL.NOINC `($_Z16generateSineWaveP7double2iPdS1_id$__internal_trig_reduction_slowpathd) ;  /* 0x0000000800207944 */ /* 0x020fea0003c00000 */
[----:B------:R-:W-:Y:S05]  /*08a0*/  BSYNC.RECONVERGENT B1 ;  /* 0x0000000000017941 */ /* 0x000fea0003800200 */
.L_x_7:
[----:B------:R-:W-:Y:S05]  /*08b0*/  BSYNC.RECONVERGENT B0 ;  /* 0x0000000000007941 */ /* 0x000fea0003800200 */
.L_x_6:
        /* <DEDUP_REMOVED lines=9> */
[----:B------:R-:W0:Y:S01]  /*0950*/  S2UR UR10, SR_CTAID.X ;  /* 0x00000000000a79c3 */ /* 0x000e220000002500 */
[----:B------:R-:W-:Y:S01]  /*0960*/  IMAD.MOV.U32 R25, RZ, RZ, 0x3da8ff83 ;  /* 0x3da8ff83ff197424 */ /* 0x000fe200078e00ff */
[----:B------:R-:W-:Y:S01]  /*0970*/  ISETP.NE.U32.AND P0, PT, R8, 0x1, PT ;  /* 0x000000010800780c */ /* 0x000fe20003f05070 */
[----:B------:R-:W-:Y:S01]  /*0980*/  DMUL R8, R14, R14 ;  /* 0x0000000e0e087228 */ /* 0x000fe20000000000 */
[----:B------:R-:W-:Y:S01]  /*0990*/  VIADD R24, R24, 0x1 ;  /* 0x0000000118187836 */ /* 0x000fe20000000000 */
[----:B-----5:R-:W-:Y:S01]  /*09a0*/  DFMA R4, R10, R12, R4 ;  /* 0x0000000c0a04722b */ /* 0x020fe20000000004 */
[----:B------:R-:W-:Y:S01]  /*09b0*/  FSEL R32, R32, -8.06006814911005101289e+34, !P0 ;  /* 0xf9785eba20207808 */ /* 0x000fe20004000000 */
[----:B------:R-:W-:Y:S01]  /*09c0*/  UIADD3 UR6, UP0, UPT, UR6, 0x8, URZ ;  /* 0x0000000806067890 */ /* 0x000fe2000ff1e0ff */
[----:B------:R-:W-:Y:S01]  /*09d0*/  FSEL R33, -R25, 0.11223486810922622681, !P0 ;  /* 0x3de5db6519217808 */ /* 0x000fe20004000100 */
[----:B------:R-:W-:-:S02]  /*09e0*/  UIADD3 UR8, UP1, UPT, UR8, 0x8, URZ ;  /* 0x0000000808087890 */ /* 0x000fc4000ff3e0ff */
[----:B------:R-:W-:Y:S02]  /*09f0*/  UIADD3.X UR7, UPT, UPT, URZ, UR7, URZ, UP0, !UPT ;  /* 0x00000007ff077290 */ /* 0x000fe400087fe4ff */
[----:B------:R-:W-:Y:S01]  /*0a00*/  UIADD3.X UR9, UPT, UPT, URZ, UR9, URZ, UP1, !UPT ;  /* 0x00000009ff097290 */ /* 0x000fe20008ffe4ff */
[----:B--2---:R-:W-:-:S08]  /*0a10*/  DFMA R16, R8, R32, R16 ;  /* 0x000000200810722b */ /* 0x004fd00000000010 */
[C---:B------:R-:W-:Y:S01]  /*0a20*/  DFMA R16, R8.reuse, R16, R18 ;  /* 0x000000100810722b */ /* 0x040fe20000000012 */
[----:B------:R-:W0:Y:S01]  /*0a30*/  S2R R19, SR_TID.X ;  /* 0x0000000000137919 */ /* 0x000e220000002100 */
[----:B------:R-:W0:Y:S06]  /*0a40*/  LDC R18, c[0x0][0x360] ;  /* 0x0000d800ff127b82 */ /* 0x000e2c0000000800 */
[----:B---3--:R-:W-:-:S08]  /*0a50*/  DFMA R16, R8, R16, R20 ;  /* 0x000000100810722b */ /* 0x008fd00000000014 */
[----:B------:R-:W-:-:S08]  /*0a60*/  DFMA R16, R8, R16, R22 ;  /* 0x000000100810722b */ /* 0x000fd00000000016 */
[----:B----4-:R-:W-:-:S08]  /*0a70*/  DFMA R16, R8, R16, R28 ;  /* 0x000000100810722b */ /* 0x010fd0000000001c */
[----:B------:R-:W-:-:S08]  /*0a80*/  DFMA R16, R8, R16, R30 ;  /* 0x000000100810722b */ /* 0x000fd0000000001e */
[----:B------:R-:W-:Y:S02]  /*0a90*/  DFMA R14, R16, R14, R14 ;  /* 0x0000000e100e722b */ /* 0x000fe4000000000e */
[----:B------:R-:W-:Y:S01]  /*0aa0*/  DFMA R8, R8, R16, 1 ;  /* 0x3ff000000808742b */ /* 0x000fe20000000010 */
[----:B------:R-:W1:Y:S09]  /*0ab0*/  LDC.64 R16, c[0x0][0x380] ;  /* 0x0000e000ff107b82 */ /* 0x000e720000000a00 */
[----:B------:R-:W-:-:S02]  /*0ac0*/  FSEL R14, R8, R14, !P0 ;  /* 0x0000000e080e7208 */ /* 0x000fc40004000000 */
[----:B------:R-:W-:Y:S02]  /*0ad0*/  FSEL R15, R9, R15, !P0 ;  /* 0x0000000f090f7208 */ /* 0x000fe40004000000 */
[----:B------:R-:W-:-:S04]  /*0ae0*/  LOP3.LUT P0, RZ, R0, 0x2, RZ, 0xc0, !PT ;  /* 0x0000000200ff7812 */ /* 0x000fc8000780c0ff */
[----:B------:R-:W-:-:S10]  /*0af0*/  DADD R8, RZ, -R14 ;  /* 0x00000000ff087229 */ /* 0x000fd4000000080e */
[----:B------:R-:W-:Y:S02]  /*0b00*/  FSEL R8, R14, R8, !P0 ;  /* 0x000000080e087208 */ /* 0x000fe40004000000 */
[----:B------:R-:W-:Y:S01]  /*0b10*/  FSEL R9, R15, R9, !P0 ;  /* 0x000000090f097208 */ /* 0x000fe20004000000 */
[----:B0-----:R-:W-:Y:S01]  /*0b20*/  IMAD R15, R18, UR10, R19 ;  /* 0x0000000a120f7c24 */ /* 0x001fe2000f8e0213 */
[----:B------:R-:W-:-:S04]  /*0b30*/  ISETP.NE.AND P0, PT, R24, RZ, PT ;  /* 0x000000ff1800720c */ /* 0x000fc80003f05270 */
[----:B------:R-:W-:Y:S01]  /*0b40*/  DFMA R6, R10, R8, R6 ;  /* 0x000000080a06722b */ /* 0x000fe20000000006 */
[----:B-1----:R-:W-:-:S06]  /*0b50*/  IMAD.WIDE R8, R15, 0x10, R16 ;  /* 0x000000100f087825 */ /* 0x002fcc00078e0210 */
[----:B------:R0:W-:Y:S02]  /*0b60*/  STG.E.128 desc[UR4][R8.64], R4 ;  /* 0x0000000408007986 */ /* 0x0001e4000c101d04 */
[----:B------:R-:W-:Y:S05]  /*0b70*/  @P0 BRA `(.L_x_0) ;  /* 0xfffffff400cc0947 */ /* 0x000fea000383ffff */
[----:B------:R-:W-:Y:S05]  /*0b80*/  EXIT ;  /* 0x000000000000794d */ /* 0x000fea0003800000 */
        .weak           $__internal_0_$__cuda_sm20_div_rn_f64_full
        .type           $__internal_0_$__cuda_sm20_div_rn_f64_full,@function
        .size           $__internal_0_$__cuda_sm20_div_rn_f64_full,($_Z16generateSineWaveP7double2iPdS1_id$__internal_trig_reduction_slowpathd - $__internal_0_$__cuda_sm20_div_rn_f64_full)
$__internal_0_$__cuda_sm20_div_rn_f64_full:
[----:B------:R-:W0:Y:S01]  /*0b90*/  LDC.64 R2, c[0x0][0x3a8] ;  /* 0x0000ea00ff027b82 */ /* 0x000e220000000a00 */
[C---:B------:R-:W-:Y:S01]  /*0ba0*/  FSETP.GEU.AND P2, PT, |R11|.reuse, 1.469367938527859385e-39, PT ;  /* 0x001000000b00780b */ /* 0x040fe20003f4e200 */
[----:B------:R-:W-:Y:S01]  /*0bb0*/  IMAD.MOV.U32 R19, RZ, RZ, 0x1ca00000 ;  /* 0x1ca00000ff137424 */ /* 0x000fe200078e00ff */
[----:B------:R-:W-:Y:S01]  /*0bc0*/  LOP3.LUT R14, R11, 0x7ff00000, RZ, 0xc0, !PT ;  /* 0x7ff000000b0e7812 */ /* 0x000fe200078ec0ff */
[----:B------:R-:W-:Y:S04]  /*0bd0*/  BSSY.RECONVERGENT B1, `(.L_x_8) ;  /* 0x0000051000017945 */ /* 0x000fe80003800200 */
[----:B------:R-:W-:Y:S01]  /*0be0*/  IMAD.MOV.U32 R25, RZ, RZ, R14 ;  /* 0x000000ffff197224 */ /* 0x000fe200078e000e */
[C---:B0-----:R-:W-:Y:S02]  /*0bf0*/  FSETP.GEU.AND P0, PT, |R3|.reuse, 1.469367938527859385e-39, PT ;  /* 0x001000000300780b */ /* 0x041fe40003f0e200 */
[----:B------:R-:W-:-:S02]  /*0c00*/  LOP3.LUT R8, R3, 0x800fffff, RZ, 0xc0, !PT ;  /* 0x800fffff03087812 */ /* 0x000fc400078ec0ff */
[----:B------:R-:W-:Y:S02]  /*0c10*/  LOP3.LUT R15, R3, 0x7ff00000, RZ, 0xc0, !PT ;  /* 0x7ff00000030f7812 */ /* 0x000fe400078ec0ff */
[----:B------:R-:W-:Y:S01]  /*0c20*/  LOP3.LUT R9, R8, 0x3ff00000, RZ, 0xfc, !PT ;  /* 0x3ff0000008097812 */ /* 0x000fe200078efcff */
[----:B------:R-:W-:Y:S01]  /*0c30*/  IMAD.MOV.U32 R8, RZ, RZ, R2 ;  /* 0x000000ffff087224 */ /* 0x000fe200078e0002 */
[----:B------:R-:W-:Y:S01]  /*0c40*/  ISETP.GE.U32.AND P1, PT, R14, R15, PT ;  /* 0x0000000f0e00720c */ /* 0x000fe20003f26070 */
[----:B------:R-:W-:-:S03]  /*0c50*/  IMAD.MOV.U32 R18, RZ, RZ, R15 ;  /* 0x000000ffff127224 */ /* 0x000fc600078e000f */
[----:B------:R-:W-:Y:S01]  /*0c60*/  SEL R19, R19, 0x63400000, !P1 ;  /* 0x6340000013137807 */ /* 0x000fe20004800000 */
[----:B------:R-:W0:Y:S02]  /*0c70*/  @!P0 LDC.64 R12, c[0x0][0x3a8] ;  /* 0x0000ea00ff0c8b82 */ /* 0x000e240000000a00 */
[----:B0-----:R-:W-:Y:S01]  /*0c80*/  @!P0 DMUL R8, R12, 8.98846567431157953865e+307 ;  /* 0x7fe000000c088828 */ /* 0x001fe20000000000 */
[----:B------:R-:W-:-:S05]  /*0c90*/  IMAD.MOV.U32 R12, RZ, RZ, 0x1 ;  /* 0x00000001ff0c7424 */ /* 0x000fca00078e00ff */
[----:B------:R-:W0:Y:S04]  /*0ca0*/  MUFU.RCP64H R13, R9 ;  /* 0x00000009000d7308 */ /* 0x000e280000001800 */
[----:B------:R-:W-:-:S05]  /*0cb0*/  @!P0 LOP3.LUT R18, R9, 0x7ff00000, RZ, 0xc0, !PT ;  /* 0x7ff0000009128812 */ /* 0x000fca00078ec0ff */
[----:B------:R-:W-:Y:S01]  /*0cc0*/  VIADD R27, R18, 0xffffffff ;  /* 0xffffffff121b7836 */ /* 0x000fe20000000000 */
[----:B0-----:R-:W-:-:S08]  /*0cd0*/  DFMA R16, R12, -R8, 1 ;  /* 0x3ff000000c10742b */ /* 0x001fd00000000808 */
[----:B------:R-:W-:-:S08]  /*0ce0*/  DFMA R16, R16, R16, R16 ;  /* 0x000000101010722b */ /* 0x000fd00000000010 */
[----:B------:R-:W-:Y:S01]  /*0cf0*/  DFMA R20, R12, R16, R12 ;  /* 0x000000100c14722b */ /* 0x000fe2000000000c */
[C-C-:B------:R-:W-:Y:S01]  /*0d00*/  @!P2 LOP3.LUT R16, R19.reuse, 0x80000000, R11.reuse, 0xf8, !PT ;  /* 0x800000001310a812 */ /* 0x140fe200078ef80b */
[----:B------:R-:W-:Y:S01]  /*0d10*/  IMAD.MOV.U32 R12, RZ, RZ, R10 ;  /* 0x000000ffff0c7224 */ /* 0x000fe200078e000a */
[----:B------:R-:W-:Y:S02]  /*0d20*/  LOP3.LUT R13, R19, 0x800fffff, R11, 0xf8, !PT ;  /* 0x800fffff130d7812 */ /* 0x000fe400078ef80b */
[----:B------:R-:W-:Y:S01]  /*0d30*/  @!P2 LOP3.LUT R17, R16, 0x100000, RZ, 0xfc, !PT ;  /* 0x001000001011a812 */ /* 0x000fe200078efcff */
[----:B------:R-:W-:Y:S02]  /*0d40*/  @!P2 IMAD.MOV.U32 R16, RZ, RZ, RZ ;  /* 0x000000ffff10a224 */ /* 0x000fe400078e00ff */
[----:B------:R-:W-:-:S04]  /*0d50*/  DFMA R22, R20, -R8, 1 ;  /* 0x3ff000001416742b */ /* 0x000fc80000000808 */
[----:B------:R-:W-:-:S04]  /*0d60*/  @!P2 DFMA R12, R12, 2, -R16 ;  /* 0x400000000c0ca82b */ /* 0x000fc80000000810 */
[----:B------:R-:W-:-:S06]  /*0d70*/  DFMA R22, R20, R22, R20 ;  /* 0x000000161416722b */ /* 0x000fcc0000000014 */
[----:B------:R-:W-:Y:S02]  /*0d80*/  @!P2 LOP3.LUT R25, R13, 0x7ff00000, RZ, 0xc0, !PT ;  /* 0x7ff000000d19a812 */ /* 0x000fe400078ec0ff */
[----:B------:R-:W-:-:S03]  /*0d90*/  DMUL R16, R22, R12 ;  /* 0x0000000c16107228 */ /* 0x000fc60000000000 */
[----:B------:R-:W-:-:S05]  /*0da0*/  VIADD R26, R25, 0xffffffff ;  /* 0xffffffff191a7836 */ /* 0x000fca0000000000 */
[----:B------:R-:W-:Y:S01]  /*0db0*/  DFMA R20, R16, -R8, R12 ;  /* 0x800000081014722b */ /* 0x000fe2000000000c */
[----:B------:R-:W-:-:S04]  /*0dc0*/  ISETP.GT.U32.AND P0, PT, R26, 0x7feffffe, PT ;  /* 0x7feffffe1a00780c */ /* 0x000fc80003f04070 */
[----:B------:R-:W-:-:S03]  /*0dd0*/  ISETP.GT.U32.OR P0, PT, R27, 0x7feffffe, P0 ;  /* 0x7feffffe1b00780c */ /* 0x000fc60000704470 */
[----:B------:R-:W-:-:S10]  /*0de0*/  DFMA R16, R22, R20, R16 ;  /* 0x000000141610722b */ /* 0x000fd40000000010 */
[----:B------:R-:W-:Y:S05]  /*0df0*/  @P0 BRA `(.L_x_9) ;  /* 0x0000000000600947 */ /* 0x000fea0003800000 */
[----:B------:R-:W-:Y:S01]  /*0e00*/  VIADDMNMX R14, R14, -R15, 0xb9600000, !PT ;  /* 0xb96000000e0e7446 */ /* 0x000fe2000780090f */
[----:B------:R-:W-:-:S03]  /*0e10*/  IMAD.MOV.U32 R10, RZ, RZ, RZ ;  /* 0x000000ffff0a7224 */ /* 0x000fc600078e00ff */
[----:B------:R-:W-:-:S05]  /*0e20*/  VIMNMX R14, PT, PT, R14, 0x46a00000, PT ;  /* 0x46a000000e0e7848 */ /* 0x000fca0003fe0100 */
[----:B------:R-:W-:-:S04]  /*0e30*/  IMAD.IADD R19, R14, 0x1, -R19 ;  /* 0x000000010e137824 */ /* 0x000fc800078e0a13 */
[----:B------:R-:W-:-:S06]  /*0e40*/  VIADD R11, R19, 0x7fe00000 ;  /* 0x7fe00000130b7836 */ /* 0x000fcc0000000000 */
[----:B------:R-:W-:-:S10]  /*0e50*/  DMUL R14, R16, R10 ;  /* 0x0000000a100e7228 */ /* 0x000fd40000000000 */
[----:B------:R-:W-:-:S13]  /*0e60*/  FSETP.GTU.AND P0, PT, |R15|, 1.469367938527859385e-39, PT ;  /* 0x001000000f00780b */ /* 0x000fda0003f0c200 */
[----:B------:R-:W-:Y:S05]  /*0e70*/  @P0 BRA `(.L_x_10) ;  /* 0x0000000000980947 */ /* 0x000fea0003800000 */
[----:B------:R-:W-:Y:S01]  /*0e80*/  DFMA R8, R16, -R8, R12 ;  /* 0x800000081008722b */ /* 0x000fe2000000000c */
[----:B------:R-:W-:-:S09]  /*0e90*/  IMAD.MOV.U32 R10, RZ, RZ, RZ ;  /* 0x000000ffff0a7224 */ /* 0x000fd200078e00ff */
[C---:B------:R-:W-:Y:S02]  /*0ea0*/  FSETP.NEU.AND P0, PT, R9.reuse, RZ, PT ;  /* 0x000000ff0900720b */ /* 0x040fe40003f0d000 */
[----:B------:R-:W-:-:S04]  /*0eb0*/  LOP3.LUT R13, R9, 0x80000000, R3, 0x48, !PT ;  /* 0x80000000090d7812 */ /* 0x000fc800078e4803 */
[----:B------:R-:W-:-:S07]  /*0ec0*/  LOP3.LUT R11, R13, R11, RZ, 0xfc, !PT ;  /* 0x0000000b0d0b7212 */ /* 0x000fce00078efcff */
[----:B------:R-:W-:Y:S05]  /*0ed0*/  @!P0 BRA `(.L_x_10) ;  /* 0x0000000000808947 */ /* 0x000fea0003800000 */
[----:B------:R-:W-:Y:S01]  /*0ee0*/  IMAD.MOV R3, RZ, RZ, -R19 ;  /* 0x000000ffff037224 */ /* 0x000fe200078e0a13 */
[----:B------:R-:W-:Y:S01]  /*0ef0*/  DMUL.RP R10, R16, R10 ;  /* 0x0000000a100a7228 */ /* 0x000fe20000008000 */
[----:B------:R-:W-:Y:S01]  /*0f00*/  IMAD.MOV.U32 R2, RZ, RZ, RZ ;  /* 0x000000ffff027224 */ /* 0x000fe200078e00ff */
[----:B------:R-:W-:-:S05]  /*0f10*/  IADD3 R19, PT, PT, -R19, -0x43300000, RZ ;  /* 0xbcd0000013137810 */ /* 0x000fca0007ffe1ff */
[----:B------:R-:W-:-:S03]  /*0f20*/  DFMA R2, R14, -R2, R16 ;  /* 0x800000020e02722b */ /* 0x000fc60000000010 */
[----:B------:R-:W-:-:S07]  /*0f30*/  LOP3.LUT R13, R11, R13, RZ, 0x3c, !PT ;  /* 0x0000000d0b0d7212 */ /* 0x000fce00078e3cff */
[----:B------:R-:W-:-:S04]  /*0f40*/  FSETP.NEU.AND P0, PT, |R3|, R19, PT ;  /* 0x000000130300720b */ /* 0x000fc80003f0d200 */
[----:B------:R-:W-:Y:S02]  /*0f50*/  FSEL R14, R10, R14, !P0 ;  /* 0x0000000e0a0e7208 */ /* 0x000fe40004000000 */
[----:B------:R-:W-:Y:S01]  /*0f60*/  FSEL R15, R13, R15, !P0 ;  /* 0x0000000f0d0f7208 */ /* 0x000fe20004000000 */
[----:B------:R-:W-:Y:S06]  /*0f70*/  BRA `(.L_x_10) ;  /* 0x0000000000587947 */ /* 0x000fec0003800000 */
.L_x_9:
[----:B------:R-:W-:-:S14]  /*0f80*/  DSETP.NAN.AND P0, PT, R10, R10, PT ;  /* 0x0000000a0a00722a */ /* 0x000fdc0003f08000 */
[----:B------:R-:W-:Y:S05]  /*0f90*/  @P0 BRA `(.L_x_11) ;  /* 0x0000000000480947 */ /* 0x000fea0003800000 */
[----:B------:R-:W0:Y:S02]  /*0fa0*/  LDC.64 R8, c[0x0][0x3a8] ;  /* 0x0000ea00ff087b82 */ /* 0x000e240000000a00 */
[----:B0-----:R-:W-:-:S14]  /*0fb0*/  DSETP.NAN.AND P0, PT, R8, R8, PT ;  /* 0x000000080800722a */ /* 0x001fdc0003f08000 */
[----:B------:R-:W-:Y:S05]  /*0fc0*/  @P0 BRA `(.L_x_12) ;  /* 0x0000000000300947 */ /* 0x000fea0003800000 */
[----:B------:R-:W-:Y:S01]  /*0fd0*/  ISETP.NE.AND P0, PT, R25, R18, PT ;  /* 0x000000121900720c */ /* 0x000fe20003f05270 */
[----:B------:R-:W-:Y:S02]  /*0fe0*/  IMAD.MOV.U32 R14, RZ, RZ, 0x0 ;  /* 0x00000000ff0e7424 */ /* 0x000fe400078e00ff */
[----:B------:R-:W-:-:S10]  /*0ff0*/  IMAD.MOV.U32 R15, RZ, RZ, -0x80000 ;  /* 0xfff80000ff0f7424 */ /* 0x000fd400078e00ff */
[----:B------:R-:W-:Y:S05]  /*1000*/  @!P0 BRA `(.L_x_10) ;  /* 0x0000000000348947 */ /* 0x000fea0003800000 */
[----:B------:R-:W-:Y:S02]  /*1010*/  ISETP.NE.AND P0, PT, R25, 0x7ff00000, PT ;  /* 0x7ff000001900780c */ /* 0x000fe40003f05270 */
[----:B------:R-:W-:Y:S02]  /*1020*/  LOP3.LUT R15, R11, 0x80000000, R3, 0x48, !PT ;  /* 0x800000000b0f7812 */ /* 0x000fe400078e4803 */
[----:B------:R-:W-:-:S13]  /*1030*/  ISETP.EQ.OR P0, PT, R18, RZ, !P0 ;  /* 0x000000ff1200720c */ /* 0x000fda0004702670 */
[----:B------:R-:W-:Y:S01]  /*1040*/  @P0 LOP3.LUT R2, R15, 0x7ff00000, RZ, 0xfc, !PT ;  /* 0x7ff000000f020812 */ /* 0x000fe200078efcff */
[----:B------:R-:W-:Y:S02]  /*1050*/  @!P0 IMAD.MOV.U32 R14, RZ, RZ, RZ ;  /* 0x000000ffff0e8224 */ /* 0x000fe400078e00ff */
[----:B------:R-:W-:Y:S02]  /*1060*/  @P0 IMAD.MOV.U32 R14, RZ, RZ, RZ ;  /* 0x000000ffff0e0224 */ /* 0x000fe400078e00ff */
[----:B------:R-:W-:Y:S01]  /*1070*/  @P0 IMAD.MOV.U32 R15, RZ, RZ, R2 ;  /* 0x000000ffff0f0224 */ /* 0x000fe200078e0002 */
[----:B------:R-:W-:Y:S06]  /*1080*/  BRA `(.L_x_10) ;  /* 0x0000000000147947 */ /* 0x000fec0003800000 */
.L_x_12:
[----:B------:R-:W-:Y:S01]  /*1090*/  LOP3.LUT R15, R3, 0x80000, RZ, 0xfc, !PT ;  /* 0x00080000030f7812 */ /* 0x000fe200078efcff */
[----:B------:R-:W-:Y:S01]  /*10a0*/  IMAD.MOV.U32 R14, RZ, RZ, R2 ;  /* 0x000000ffff0e7224 */ /* 0x000fe200078e0002 */
[----:B------:R-:W-:Y:S06]  /*10b0*/  BRA `(.L_x_10) ;  /* 0x0000000000087947 */ /* 0x000fec0003800000 */
.L_x_11:
[----:B------:R-:W-:Y:S01]  /*10c0*/  LOP3.LUT R15, R11, 0x80000, RZ, 0xfc, !PT ;  /* 0x000800000b0f7812 */ /* 0x000fe200078efcff */
[----:B------:R-:W-:-:S07]  /*10d0*/  IMAD.MOV.U32 R14, RZ, RZ, R10 ;  /* 0x000000ffff0e7224 */ /* 0x000fce00078e000a */
.L_x_10:
[----:B------:R-:W-:Y:S05]  /*10e0*/  BSYNC.RECONVERGENT B1 ;  /* 0x0000000000017941 */ /* 0x000fea0003800200 */
.L_x_8:
[----:B------:R-:W-:Y:S02]  /*10f0*/  IMAD.MOV.U32 R2, RZ, RZ, R0 ;  /* 0x000000ffff027224 */ /* 0x000fe400078e0000 */
[----:B------:R-:W-:-:S04]  /*1100*/  IMAD.MOV.U32 R3, RZ, RZ, 0x0 ;  /* 0x00000000ff037424 */ /* 0x000fc800078e00ff */
[----:B------:R-:W-:Y:S05]  /*1110*/  RET.REL.NODEC R2 `(_Z16generateSineWaveP7double2iPdS1_id) ;  /* 0xffffffec02b87950 */ /* 0x000fea0003c3ffff */
        .type           $_Z16generateSineWaveP7double2iPdS1_id$__internal_trig_reduction_slowpathd,@function
        .size           $_Z16generateSineWaveP7double2iPdS1_id$__internal_trig_reduction_slowpathd,(.L_x_22 - $_Z16generateSineWaveP7double2iPdS1_id$__internal_trig_reduction_slowpathd)
$_Z16generateSineWaveP7double2iPdS1_id$__internal_trig_reduction_slowpathd:
[----:B------:R-:W-:Y:S01]  /*1120*/  SHF.R.U32.HI R20, RZ, 0x14, R22 ;  /* 0x00000014ff147819 */ /* 0x000fe20000011616 */
[----:B------:R-:W-:Y:S02]  /*1130*/  IMAD.MOV.U32 R23, RZ, RZ, R0 ;  /* 0x000000ffff177224 */ /* 0x000fe400078e0000 */
[----:B------:R-:W-:Y:S01]  /*1140*/  IMAD.MOV.U32 R14, RZ, RZ, RZ ;  /* 0x000000ffff0e7224 */ /* 0x000fe200078e00ff */
[----:B------:R-:W-:-:S04]  /*1150*/  LOP3.LUT R15, R20, 0x7ff, RZ, 0xc0, !PT ;  /* 0x000007ff140f7812 */ /* 0x000fc800078ec0ff */
[----:B------:R-:W-:-:S13]  /*1160*/  ISETP.NE.AND P0, PT, R15, 0x7ff, PT ;  /* 0x000007ff0f00780c */ /* 0x000fda0003f05270 */
[----:B------:R-:W-:Y:S05]  /*1170*/  @!P0 BRA `(.L_x_13) ;  /* 0x0000000800488947 */ /* 0x000fea0003800000 */
[----:B------:R-:W-:Y:S01]  /*1180*/  VIADD R0, R15, 0xfffffc00 ;  /* 0xfffffc000f007836 */ /* 0x000fe20000000000 */
[----:B------:R-:W-:Y:S01]  /*1190*/  BSSY.RECONVERGENT B2, `(.L_x_14) ;  /* 0x000002f000027945 */ /* 0x000fe20003800200 */
[----:B------:R-:W-:-:S03]  /*11a0*/  CS2R R18, SRZ ;  /* 0x0000000000127805 */ /* 0x000fc6000001ff00 */
[----:B------:R-:W-:Y:S02]  /*11b0*/  SHF.R.U32.HI R25, RZ, 0x6, R0 ;  /* 0x00000006ff197819 */ /* 0x000fe40000011600 */
[----:B------:R-:W-:Y:S02]  /*11c0*/  ISETP.GE.U32.AND P0, PT, R0, 0x80, PT ;  /* 0x000000800000780c */ /* 0x000fe40003f06070 */
[C---:B------:R-:W-:Y:S02]  /*11d0*/  IADD3 R0, PT, PT, -R25.reuse, 0x13, RZ ;  /* 0x0000001319007810 */ /* 0x040fe40007ffe1ff */
[----:B------:R-:W-:Y:S02]  /*11e0*/  IADD3 R21, PT, PT, -R25, 0xf, RZ ;  /* 0x0000000f19157810 */ /* 0x000fe40007ffe1ff */
[----:B------:R-:W-:-:S04]  /*11f0*/  SEL R0, R0, 0x12, P0 ;  /* 0x0000001200007807 */ /* 0x000fc80000000000 */
[----:B------:R-:W-:-:S13]  /*1200*/  ISETP.GE.AND P0, PT, R21, R0, PT ;  /* 0x000000001500720c */ /* 0x000fda0003f06270 */
[----:B------:R-:W-:Y:S05]  /*1210*/  @P0 BRA `(.L_x_15) ;  /* 0x0000000000980947 */ /* 0x000fea0003800000 */
[----:B------:R-:W0:Y:S01]  /*1220*/  LDC.64 R14, c[0x0][0x358] ;  /* 0x0000d600ff0e7b82 */ /* 0x000e220000000a00 */
[C---:B------:R-:W-:Y:S01]  /*1230*/  SHF.L.U64.HI R29, R23.reuse, 0xb, R22 ;  /* 0x0000000b171d7819 */ /* 0x040fe20000010216 */
[----:B------:R-:W-:Y:S01]  /*1240*/  BSSY.RECONVERGENT B3, `(.L_x_16) ;  /* 0x0000022000037945 */ /* 0x000fe20003800200 */
[----:B------:R-:W-:Y:S01]  /*1250*/  IMAD.SHL.U32 R23, R23, 0x800, RZ ;  /* 0x0000080017177824 */ /* 0x000fe200078e00ff */
[----:B------:R-:W-:Y:S01]  /*1260*/  IADD3 R27, PT, PT, RZ, -R25, -R0 ;  /* 0x80000019ff1b7210 */ /* 0x000fe20007ffe800 */
[----:B------:R-:W-:Y:S01]  /*1270*/  IMAD.MOV.U32 R28, RZ, RZ, RZ ;  /* 0x000000ffff1c7224 */ /* 0x000fe200078e00ff */
[----:B------:R-:W-:Y:S02]  /*1280*/  CS2R R18, SRZ ;  /* 0x0000000000127805 */ /* 0x000fe4000001ff00 */
[----:B------:R-:W-:-:S07]  /*1290*/  LOP3.LUT R29, R29, 0x80000000, RZ, 0xfc, !PT ;  /* 0x800000001d1d7812 */ /* 0x000fce00078efcff */
.L_x_17:
[----:B------:R-:W1:Y:S01]  /*12a0*/  LDC.64 R16, c[0x4][0x8] ;  /* 0x01000200ff107b82 */ /* 0x000e620000000a00 */
[----:B0-----:R-:W-:Y:S02]  /*12b0*/  R2UR UR10, R14 ;  /* 0x000000000e0a72ca */ /* 0x001fe400000e0000 */
[----:B------:R-:W-:Y:S01]  /*12c0*/  R2UR UR11, R15 ;  /* 0x000000000f0b72ca */ /* 0x000fe200000e0000 */
[----:B-1----:R-:W-:-:S12]  /*12d0*/  IMAD.WIDE R16, R21, 0x8, R16 ;  /* 0x0000000815107825 */ /* 0x002fd800078e0210 */
[----:B------:R-:W2:Y:S01]  /*12e0*/  LDG.E.64.CONSTANT R16, desc[UR10][R16.64] ;  /* 0x0000000a10107981 */ /* 0x000ea2000c1e9b00 */
[----:B------:R-:W-:Y:S02]  /*12f0*/  VIADD R27, R27, 0x1 ;  /* 0x000000011b1b7836 */ /* 0x000fe40000000000 */
[----:B------:R-:W-:Y:S02]  /*1300*/  VIADD R21, R21, 0x1 ;  /* 0x0000000115157836 */ /* 0x000fe40000000000 */
[----:B--2---:R-:W-:-:S04]  /*1310*/  IMAD.WIDE.U32 R18, P2, R16, R23, R18 ;  /* 0x0000001710127225 */ /* 0x004fc80007840012 */
[----:B------:R-:W-:Y:S02]  /*1320*/  IMAD R31, R16, R29, RZ ;  /* 0x0000001d101f7224 */ /* 0x000fe400078e02ff */
[CC--:B------:R-:W-:Y:S02]  /*1330*/  IMAD R30, R17.reuse, R23.reuse, RZ ;  /* 0x00000017111e7224 */ /* 0x0c0fe400078e02ff */
[----:B------:R-:W-:Y:S01]  /*1340*/  IMAD.HI.U32 R33, R17, R23, RZ ;  /* 0x0000001711217227 */ /* 0x000fe200078e00ff */
[----:B------:R-:W-:-:S03]  /*1350*/  IADD3 R19, P0, PT, R31, R19, RZ ;  /* 0x000000131f137210 */ /* 0x000fc60007f1e0ff */
[----:B------:R-:W-:Y:S01]  /*1360*/  IMAD R31, R28, 0x8, R1 ;  /* 0x000000081c1f7824 */ /* 0x000fe200078e0201 */
[----:B------:R-:W-:Y:S01]  /*1370*/  IADD3 R19, P1, PT, R30, R19, RZ ;  /* 0x000000131e137210 */ /* 0x000fe20007f3e0ff */
[----:B------:R-:W-:-:S04]  /*1380*/  IMAD.HI.U32 R30, R16, R29, RZ ;  /* 0x0000001d101e7227 */ /* 0x000fc800078e00ff */
[----:B------:R-:W-:Y:S01]  /*1390*/  IMAD.X R16, RZ, RZ, R30, P2 ;  /* 0x000000ffff107224 */ /* 0x000fe200010e061e */
[----:B------:R0:W-:Y:S01]  /*13a0*/  STL.64 [R31], R18 ;  /* 0x000000121f007387 */ /* 0x0001e20000100a00 */
[----:B------:R-:W-:-:S03]  /*13b0*/  IMAD.HI.U32 R30, R17, R29, RZ ;  /* 0x0000001d111e7227 */ /* 0x000fc600078e00ff */
[----:B------:R-:W-:Y:S01]  /*13c0*/  IADD3.X R16, P0, PT, R33, R16, RZ, P0, !PT ;  /* 0x0000001021107210 */ /* 0x000fe2000071e4ff */
[----:B------:R-:W-:Y:S02]  /*13d0*/  IMAD R17, R17, R29, RZ ;  /* 0x0000001d11117224 */ /* 0x000fe400078e02ff */
[----:B------:R-:W-:-:S03]  /*13e0*/  VIADD R28, R28, 0x1 ;  /* 0x000000011c1c7836 */ /* 0x000fc60000000000 */
[----:B------:R-:W-:Y:S01]  /*13f0*/  IADD3.X R17, P1, PT, R17, R16, RZ, P1, !PT ;  /* 0x0000001011117210 */ /* 0x000fe20000f3e4ff */
[----:B------:R-:W-:Y:S01]  /*1400*/  IMAD.X R16, RZ, RZ, R30, P0 ;  /* 0x000000ffff107224 */ /* 0x000fe200000e061e */
[----:B------:R-:W-:-:S03]  /*1410*/  ISETP.NE.AND P0, PT, R27, -0xf, PT ;  /* 0xfffffff11b00780c */ /* 0x000fc60003f05270 */
[----:B------:R-:W-:Y:S02]  /*1420*/  IMAD.X R16, RZ, RZ, R16, P1 ;  /* 0x000000ffff107224 */ /* 0x000fe400008e0610 */
[----:B0-----:R-:W-:Y:S02]  /*1430*/  IMAD.MOV.U32 R18, RZ, RZ, R17 ;  /* 0x000000ffff127224 */ /* 0x001fe400078e0011 */
[----:B------:R-:W-:-:S06]  /*1440*/  IMAD.MOV.U32 R19, RZ, RZ, R16 ;  /* 0x000000ffff137224 */ /* 0x000fcc00078e0010 */
[----:B------:R-:W-:Y:S05]  /*1450*/  @P0 BRA `(.L_x_17) ;  /* 0xfffffffc00900947 */ /* 0x000fea000383ffff */
[----:B------:R-:W-:Y:S05]  /*1460*/  BSYNC.RECONVERGENT B3 ;  /* 0x0000000000037941 */ /* 0x000fea0003800200 */
.L_x_16:
[----:B------:R-:W-:-:S07]  /*1470*/  IMAD.MOV.U32 R21, RZ, RZ, R0 ;  /* 0x000000ffff157224 */ /* 0x000fce00078e0000 */
.L_x_15:
[----:B------:R-:W-:Y:S05]  /*1480*/  BSYNC.RECONVERGENT B2 ;  /* 0x0000000000027941 */ /* 0x000fea0003800200 */
.L_x_14:
[----:B------:R-:W-:Y:S01]  /*1490*/  LOP3.LUT P0, R31, R20, 0x3f, RZ, 0xc0, !PT ;  /* 0x0000003f141f7812 */ /* 0x000fe2000780c0ff */
[----:B------:R-:W-:-:S04]  /*14a0*/  IMAD.IADD R0, R25, 0x1, R21 ;  /* 0x0000000119007824 */ /* 0x000fc800078e0215 */
[----:B------:R-:W-:-:S05]  /*14b0*/  IMAD.U32 R33, R0, 0x8, R1 ;  /* 0x0000000800217824 */ /* 0x000fca00078e0001 */
[----:B------:R0:W-:Y:S04]  /*14c0*/  STL.64 [R33+-0x78], R18 ;  /* 0xffff881221007387 */ /* 0x0001e80000100a00 */
[----:B------:R-:W2:Y:S04]  /*14d0*/  @P0 LDL.64 R28, [R1+0x8] ;  /* 0x00000800011c0983 */ /* 0x000ea80000100a00 */
[----:B------:R-:W3:Y:S04]  /*14e0*/  LDL.64 R16, [R1+0x10] ;  /* 0x0000100001107983 */ /* 0x000ee80000100a00 */
[----:B------:R-:W4:Y:S01]  /*14f0*/  LDL.64 R14, [R1+0x18] ;  /* 0x00001800010e7983 */ /* 0x000f220000100a00 */
[----:B------:R-:W-:Y:S01]  /*1500*/  @P0 LOP3.LUT R0, R31, 0x3f, RZ, 0x3c, !PT ;  /* 0x0000003f1f000812 */ /* 0x000fe200078e3cff */
[----:B------:R-:W-:Y:S01]  /*1510*/  BSSY.RECONVERGENT B2, `(.L_x_18) ;  /* 0x0000034000027945 */ /* 0x000fe20003800200 */
[----:B--2---:R-:W-:-:S02]  /*1520*/  @P0 SHF.R.U64 R21, R28, 0x1, R29 ;  /* 0x000000011c150819 */ /* 0x004fc4000000121d */
[----:B------:R-:W-:Y:S02]  /*1530*/  @P0 SHF.R.U32.HI R23, RZ, 0x1, R29 ;  /* 0x00000001ff170819 */ /* 0x000fe4000001161d */
[CC--:B---3--:R-:W-:Y:S02]  /*1540*/  @P0 SHF.L.U32 R25, R16.reuse, R31.reuse, RZ ;  /* 0x0000001f10190219 */ /* 0x0c8fe400000006ff */
[----:B0-----:R-:W-:Y:S02]  /*1550*/  @P0 SHF.R.U64 R18, R21, R0, R23 ;  /* 0x0000000015120219 */ /* 0x001fe40000001217 */
[--C-:B------:R-:W-:Y:S02]  /*1560*/  @P0 SHF.R.U32.HI R29, RZ, 0x1, R17.reuse ;  /* 0x00000001ff1d0819 */ /* 0x100fe40000011611 */
[C-C-:B------:R-:W-:Y:S02]  /*1570*/  @P0 SHF.R.U64 R27, R16.reuse, 0x1, R17.reuse ;  /* 0x00000001101b0819 */ /* 0x140fe40000001211 */
[----:B------:R-:W-:-:S02]  /*1580*/  @P0 SHF.L.U64.HI R20, R16, R31, R17 ;  /* 0x0000001f10140219 */ /* 0x000fc40000010211 */
[----:B------:R-:W-:Y:S02]  /*1590*/  @P0 SHF.R.U32.HI R19, RZ, R0, R23 ;  /* 0x00000000ff130219 */ /* 0x000fe40000011617 */
[----:B------:R-:W-:Y:S02]  /*15a0*/  @P0 LOP3.LUT R16, R25, R18, RZ, 0xfc, !PT ;  /* 0x0000001219100212 */ /* 0x000fe400078efcff */
[----:B----4-:R-:W-:Y:S02]  /*15b0*/  @P0 SHF.L.U32 R21, R14, R31, RZ ;  /* 0x0000001f0e150219 */ /* 0x010fe400000006ff */
[----:B------:R-:W-:Y:S01]  /*15c0*/  @P0 SHF.R.U64 R28, R27, R0, R29 ;  /* 0x000000001b1c0219 */ /* 0x000fe2000000121d */
[----:B------:R-:W-:Y:S01]  /*15d0*/  IMAD.SHL.U32 R18, R16, 0x4, RZ ;  /* 0x0000000410127824 */ /* 0x000fe200078e00ff */
[----:B------:R-:W-:Y:S02]  /*15e0*/  @P0 LOP3.LUT R17, R20, R19, RZ, 0xfc, !PT ;  /* 0x0000001314110212 */ /* 0x000fe400078efcff */
[----:B------:R-:W-:-:S02]  /*15f0*/  @P0 SHF.L.U64.HI R31, R14, R31, R15 ;  /* 0x0000001f0e1f0219 */ /* 0x000fc4000001020f */
[----:B------:R-:W-:Y:S02]  /*1600*/  @P0 LOP3.LUT R14, R21, R28, RZ, 0xfc, !PT ;  /* 0x0000001c150e0212 */ /* 0x000fe400078efcff */
[----:B------:R-:W-:Y:S02]  /*1610*/  @P0 SHF.R.U32.HI R0, RZ, R0, R29 ;  /* 0x00000000ff000219 */ /* 0x000fe4000001161d */
[----:B------:R-:W-:Y:S02]  /*1620*/  SHF.L.U64.HI R28, R16, 0x2, R17 ;  /* 0x00000002101c7819 */ /* 0x000fe40000010211 */
[----:B------:R-:W-:Y:S02]  /*1630*/  @P0 LOP3.LUT R15, R31, R0, RZ, 0xfc, !PT ;  /* 0x000000001f0f0212 */ /* 0x000fe400078efcff */
[----:B------:R-:W-:Y:S02]  /*1640*/  SHF.L.W.U32.HI R17, R17, 0x2, R14 ;  /* 0x0000000211117819 */ /* 0x000fe40000010e0e */
[----:B------:R-:W-:-:S02]  /*1650*/  IADD3 RZ, P0, PT, RZ, -R18, RZ ;  /* 0x80000012ffff7210 */ /* 0x000fc40007f1e0ff */
[----:B------:R-:W-:Y:S02]  /*1660*/  LOP3.LUT R0, RZ, R28, RZ, 0x33, !PT ;  /* 0x0000001cff007212 */ /* 0x000fe400078e33ff */
[----:B------:R-:W-:Y:S02]  /*1670*/  SHF.L.W.U32.HI R14, R14, 0x2, R15 ;  /* 0x000000020e0e7819 */ /* 0x000fe40000010e0f */
[----:B------:R-:W-:Y:S02]  /*1680*/  LOP3.LUT R16, RZ, R17, RZ, 0x33, !PT ;  /* 0x00000011ff107212 */ /* 0x000fe400078e33ff */
[----:B------:R-:W-:Y:S02]  /*1690*/  IADD3.X R19, P0, PT, RZ, R0, RZ, P0, !PT ;  /* 0x00000000ff137210 */ /* 0x000fe4000071e4ff */
[----:B------:R-:W-:Y:S02]  /*16a0*/  LOP3.LUT R20, RZ, R14, RZ, 0x33, !PT ;  /* 0x0000000eff147212 */ /* 0x000fe400078e33ff */
[----:B------:R-:W-:-:S02]  /*16b0*/  IADD3.X R0, P1, PT, RZ, R16, RZ, P0, !PT ;  /* 0x00000010ff007210 */ /* 0x000fc4000073e4ff */
[----:B------:R-:W-:-:S03]  /*16c0*/  ISETP.GT.U32.AND P2, PT, R17, -0x1, PT ;  /* 0xffffffff1100780c */ /* 0x000fc60003f44070 */
[----:B------:R-:W-:Y:S01]  /*16d0*/  IMAD.X R21, RZ, RZ, R20, P1 ;  /* 0x000000ffff157224 */ /* 0x000fe200008e0614 */
[----:B------:R-:W-:-:S04]  /*16e0*/  ISETP.GT.AND.EX P0, PT, R14, -0x1, PT, P2 ;  /* 0xffffffff0e00780c */ /* 0x000fc80003f04320 */
[----:B------:R-:W-:Y:S02]  /*16f0*/  SEL R16, R14, R21, P0 ;  /* 0x000000150e107207 */ /* 0x000fe40000000000 */
[----:B------:R-:W-:Y:S02]  /*1700*/  SEL R25, R17, R0, P0 ;  /* 0x0000000011197207 */ /* 0x000fe40000000000 */
[----:B------:R-:W-:Y:S02]  /*1710*/  ISETP.NE.U32.AND P1, PT, R16, RZ, PT ;  /* 0x000000ff1000720c */ /* 0x000fe40003f25070 */
[----:B------:R-:W-:Y:S02]  /*1720*/  SEL R21, R28, R19, P0 ;  /* 0x000000131c157207 */ /* 0x000fe40000000000 */
[----:B------:R-:W-:Y:S01]  /*1730*/  SEL R17, R25, R16, !P1 ;  /* 0x0000001019117207 */ /* 0x000fe20004800000 */
[----:B------:R-:W-:-:S05]  /*1740*/  @!P0 IMAD.MOV R18, RZ, RZ, -R18 ;  /* 0x000000ffff128224 */ /* 0x000fca00078e0a12 */
[----:B------:R-:W0:Y:S02]  /*1750*/  FLO.U32 R17, R17 ;  /* 0x0000001100117300 */ /* 0x000e2400000e0000 */
[C---:B0-----:R-:W-:Y:S02]  /*1760*/  IADD3 R20, PT, PT, -R17.reuse, 0x1f, RZ ;  /* 0x0000001f11147810 */ /* 0x041fe40007ffe1ff */
[----:B------:R-:W-:-:S03]  /*1770*/  IADD3 R0, PT, PT, -R17, 0x3f, RZ ;  /* 0x0000003f11007810 */ /* 0x000fc60007ffe1ff */
[----:B------:R-:W-:-:S05]  /*1780*/  @P1 IMAD.MOV R0, RZ, RZ, R20 ;  /* 0x000000ffff001224 */ /* 0x000fca00078e0214 */
[----:B------:R-:W-:-:S13]  /*1790*/  ISETP.NE.AND P1, PT, R0, RZ, PT ;  /* 0x000000ff0000720c */ /* 0x000fda0003f25270 */
[----:B------:R-:W-:Y:S05]  /*17a0*/  @!P1 BRA `(.L_x_19) ;  /* 0x0000000000289947 */ /* 0x000fea0003800000 */
[--C-:B------:R-:W-:Y:S02]  /*17b0*/  SHF.R.U64 R19, R18, 0x1, R21.reuse ;  /* 0x0000000112137819 */ /* 0x100fe40000001215 */
[C---:B------:R-:W-:Y:S02]  /*17c0*/  LOP3.LUT R17, R0.reuse, 0x3f, RZ, 0xc0, !PT ;  /* 0x0000003f00117812 */ /* 0x040fe400078ec0ff */
[----:B------:R-:W-:Y:S02]  /*17d0*/  SHF.R.U32.HI R21, RZ, 0x1, R21 ;  /* 0x00000001ff157819 */ /* 0x000fe40000011615 */
[----:B------:R-:W-:Y:S02]  /*17e0*/  LOP3.LUT R18, R0, 0x3f, RZ, 0xc, !PT ;  /* 0x0000003f00127812 */ /* 0x000fe400078e0cff */
[CC--:B------:R-:W-:Y:S02]  /*17f0*/  SHF.L.U64.HI R23, R25.reuse, R17.reuse, R16 ;  /* 0x0000001119177219 */ /* 0x0c0fe40000010210 */
[----:B------:R-:W-:-:S02]  /*1800*/  SHF.L.U32 R17, R25, R17, RZ ;  /* 0x0000001119117219 */ /* 0x000fc400000006ff */
[-CC-:B------:R-:W-:Y:S02]  /*1810*/  SHF.R.U64 R16, R19, R18.reuse, R21.reuse ;  /* 0x0000001213107219 */ /* 0x180fe40000001215 */
[----:B------:R-:W-:Y:S02]  /*1820*/  SHF.R.U32.HI R18, RZ, R18, R21 ;  /* 0x00000012ff127219 */ /* 0x000fe40000011615 */
[----:B------:R-:W-:Y:S02]  /*1830*/  LOP3.LUT R25, R17, R16, RZ, 0xfc, !PT ;  /* 0x0000001011197212 */ /* 0x000fe400078efcff */
[----:B------:R-:W-:-:S07]  /*1840*/  LOP3.LUT R16, R23, R18, RZ, 0xfc, !PT ;  /* 0x0000001217107212 */ /* 0x000fce00078efcff */
.L_x_19:
[----:B------:R-:W-:Y:S05]  /*1850*/  BSYNC.RECONVERGENT B2 ;  /* 0x0000000000027941 */ /* 0x000fea0003800200 */
.L_x_18:
[----:B------:R-:W-:-:S04]  /*1860*/  IMAD.WIDE.U32 R20, R25, 0x2168c235, RZ ;  /* 0x2168c23519147825 */ /* 0x000fc800078e00ff */
[----:B------:R-:W-:Y:S01]  /*1870*/  IMAD.MOV.U32 R18, RZ, RZ, R21 ;  /* 0x000000ffff127224 */ /* 0x000fe200078e0015 */
[----:B------:R-:W-:Y:S01]  /*1880*/  IADD3 RZ, P1, PT, R20, R20, RZ ;  /* 0x0000001414ff7210 */ /* 0x000fe20007f3e0ff */
[----:B------:R-:W-:Y:S02]  /*1890*/  IMAD.MOV.U32 R19, RZ, RZ, RZ ;  /* 0x000000ffff137224 */ /* 0x000fe400078e00ff */
[----:B------:R-:W-:-:S04]  /*18a0*/  IMAD.HI.U32 R17, R16, -0x36f0255e, RZ ;  /* 0xc90fdaa210117827 */ /* 0x000fc800078e00ff */
[----:B------:R-:W-:-:S04]  /*18b0*/  IMAD.WIDE.U32 R18, R25, -0x36f0255e, R18 ;  /* 0xc90fdaa219127825 */ /* 0x000fc800078e0012 */
[C---:B------:R-:W-:Y:S02]  /*18c0*/  IMAD R21, R16.reuse, -0x36f0255e, RZ ;  /* 0xc90fdaa210157824 */ /* 0x040fe400078e02ff */
[----:B------:R-:W-:-:S04]  /*18d0*/  IMAD.WIDE.U32 R18, P2, R16, 0x2168c235, R18 ;  /* 0x2168c23510127825 */ /* 0x000fc80007840012 */
[----:B------:R-:W-:Y:S01]  /*18e0*/  IMAD.X R16, RZ, RZ, R17, P2 ;  /* 0x000000ffff107224 */ /* 0x000fe200010e0611 */
[----:B------:R-:W-:Y:S02]  /*18f0*/  IADD3 R17, P2, PT, R21, R19, RZ ;  /* 0x0000001315117210 */ /* 0x000fe40007f5e0ff */
[----:B------:R-:W-:Y:S02]  /*1900*/  IADD3.X RZ, P1, PT, R18, R18, RZ, P1, !PT ;  /* 0x0000001212ff7210 */ /* 0x000fe40000f3e4ff */
[C---:B------:R-:W-:Y:S01]  /*1910*/  ISETP.GT.U32.AND P3, PT, R17.reuse, RZ, PT ;  /* 0x000000ff1100720c */ /* 0x040fe20003f64070 */
[----:B------:R-:W-:Y:S01]  /*1920*/  IMAD.X R16, RZ, RZ, R16, P2 ;  /* 0x000000ffff107224 */ /* 0x000fe200010e0610 */
[----:B------:R-:W-:-:S04]  /*1930*/  IADD3.X R18, P2, PT, R17, R17, RZ, P1, !PT ;  /* 0x0000001111127210 */ /* 0x000fc80000f5e4ff */
[C---:B------:R-:W-:Y:S01]  /*1940*/  ISETP.GT.AND.EX P1, PT, R16.reuse, RZ, PT, P3 ;  /* 0x000000ff1000720c */ /* 0x040fe20003f24330 */
[----:B------:R-:W-:-:S03]  /*1950*/  IMAD.X R19, R16, 0x1, R16, P2 ;  /* 0x0000000110137824 */ /* 0x000fc600010e0610 */
[----:B------:R-:W-:Y:S02]  /*1960*/  SEL R17, R18, R17, P1 ;  /* 0x0000001112117207 */ /* 0x000fe40000800000 */
[----:B------:R-:W-:Y:S02]  /*1970*/  SEL R18, R19, R16, P1 ;  /* 0x0000001013127207 */ /* 0x000fe40000800000 */
[----:B------:R-:W-:Y:S02]  /*1980*/  IADD3 R17, P2, PT, R17, 0x1, RZ ;  /* 0x0000000111117810 */ /* 0x000fe40007f5e0ff */
[----:B------:R-:W-:Y:S02]  /*1990*/  SEL R19, RZ, 0xffffffff, !P1 ;  /* 0xffffffffff137807 */ /* 0x000fe40004800000 */
[----:B------:R-:W-:Y:S01]  /*19a0*/  LOP3.LUT P1, R16, R22, 0x80000000, RZ, 0xc0, !PT ;  /* 0x8000000016107812 */ /* 0x000fe2000782c0ff */
[----:B------:R-:W-:Y:S02]  /*19b0*/  IMAD.X R18, RZ, RZ, R18, P2 ;  /* 0x000000ffff127224 */ /* 0x000fe400010e0612 */
[----:B------:R-:W-:Y:S01]  /*19c0*/  IMAD.IADD R19, R19, 0x1, -R0 ;  /* 0x0000000113137824 */ /* 0x000fe200078e0a00 */
[----:B------:R-:W-:-:S02]  /*19d0*/  @!P0 LOP3.LUT R16, R16, 0x80000000, RZ, 0x3c, !PT ;  /* 0x8000000010108812 */ /* 0x000fc400078e3cff */
[----:B------:R-:W-:-:S04]  /*19e0*/  SHF.R.U64 R17, R17, 0xa, R18 ;  /* 0x0000000a11117819 */ /* 0x000fc80000001212 */
[----:B------:R-:W-:-:S04]  /*19f0*/  IADD3 R17, P2, PT, R17, 0x1, RZ ;  /* 0x0000000111117810 */ /* 0x000fc80007f5e0ff */
[----:B------:R-:W-:-:S04]  /*1a00*/  LEA.HI.X R18, R18, RZ, RZ, 0x16, P2 ;  /* 0x000000ff12127211 */ /* 0x000fc800010fb4ff */
[--C-:B------:R-:W-:Y:S02]  /*1a10*/  SHF.R.U64 R0, R17, 0x1, R18.reuse ;  /* 0x0000000111007819 */ /* 0x100fe40000001212 */
[----:B------:R-:W-:Y:S01]  /*1a20*/  SHF.R.U32.HI R17, RZ, 0x1e, R15 ;  /* 0x0000001eff117819 */ /* 0x000fe2000001160f */
[----:B------:R-:W-:Y:S01]  /*1a30*/  IMAD.SHL.U32 R15, R19, 0x100000, RZ ;  /* 0x00100000130f7824 */ /* 0x000fe200078e00ff */
[----:B------:R-:W-:Y:S02]  /*1a40*/  SHF.R.U32.HI R18, RZ, 0x1, R18 ;  /* 0x00000001ff127819 */ /* 0x000fe40000011612 */
[----:B------:R-:W-:Y:S02]  /*1a50*/  IADD3 R23, P2, P3, RZ, RZ, R0 ;  /* 0x000000ffff177210 */ /* 0x000fe40007b5e000 */
[----:B------:R-:W-:Y:S02]  /*1a60*/  LEA.HI R14, R14, R17, RZ, 0x1 ;  /* 0x000000110e0e7211 */ /* 0x000fe400078f08ff */
[----:B------:R-:W-:-:S03]  /*1a70*/  IADD3.X R15, PT, PT, R15, 0x3fe00000, R18, P2, P3 ;  /* 0x3fe000000f0f7810 */ /* 0x000fc600017e6412 */
[----:B------:R-:W-:Y:S01]  /*1a80*/  @P1 IMAD.MOV R14, RZ, RZ, -R14 ;  /* 0x000000ffff0e1224 */ /* 0x000fe200078e0a0e */
[----:B------:R-:W-:-:S07]  /*1a90*/  LOP3.LUT R22, R15, R16, RZ, 0xfc, !PT ;  /* 0x000000100f167212 */ /* 0x000fce00078efcff */
.L_x_13:
[----:B------:R-:W-:Y:S02]  /*1aa0*/  IMAD.MOV.U32 R27, RZ, RZ, 0x0 ;  /* 0x00000000ff1b7424 */ /* 0x000fe400078e00ff */
[----:B------:R-:W-:Y:S02]  /*1ab0*/  IMAD.MOV.U32 R0, RZ, RZ, R14 ;  /* 0x000000ffff007224 */ /* 0x000fe400078e000e */
[----:B------:R-:W-:Y:S02]  /*1ac0*/  IMAD.MOV.U32 R14, RZ, RZ, R23 ;  /* 0x000000ffff0e7224 */ /* 0x000fe400078e0017 */
[----:B------:R-:W-:Y:S01]  /*1ad0*/  IMAD.MOV.U32 R15, RZ, RZ, R22 ;  /* 0x000000ffff0f7224 */ /* 0x000fe200078e0016 */
[----:B------:R-:W-:Y:S06]  /*1ae0*/  RET.REL.NODEC R26 `(_Z16generateSineWaveP7double2iPdS1_id) ;  /* 0xffffffe41a447950 */ /* 0x000fec0003c3ffff */
.L_x_20:
[----:B------:R-:W-:-:S00]  /*1af0*/  BRA `(.L_x_20) ;  /* 0xfffffffc00fc7947 */ /* 0x000fc0000383ffff */
[----:B------:R-:W-:-:S00]  /*1b00*/  NOP ;  /* 0x0000000000007918 */ /* 0x000fc00000000000 */
[----:B------:R-:W-:-:S00]  /*1b10*/  NOP ;  /* 0x0000000000007918 */ /* 0x000fc00000000000 */
[----:B------:R-:W-:-:S00]  /*1b20*/  NOP ;  /* 0x0000000000007918 */ /* 0x000fc00000000000 */
[----:B------:R-:W-:-:S00]  /*1b30*/  NOP ;  /* 0x0000000000007918 */ /* 0x000fc00000000000 */
[----:B------:R-:W-:-:S00]  /*1b40*/  NOP ;  /* 0x0000000000007918 */ /* 0x000fc00000000000 */
[----:B------:R-:W-:-:S00]  /*1b50*/  NOP ;  /* 0x0000000000007918 */ /* 0x000fc00000000000 */
[----:B------:R-:W-:-:S00]  /*1b60*/  NOP ;  /* 0x0000000000007918 */ /* 0x000fc00000000000 */
[----:B------:R-:W-:-:S00]  /*1b70*/  NOP ;  /* 0x0000000000007918 */ /* 0x000fc00000000000 */
.L_x_22:


//--------------------- .nv.global.init           --------------------------
	.section	.nv.global.init,"aw",@progbits
	.align	16
.nv.global.init:
	.type		__cudart_sin_cos_coeffs,@object
	.size		__cudart_sin_cos_coeffs,(PI - __cudart_sin_cos_coeffs)
__cudart_sin_cos_coeffs:
        /*0000*/ 	.byte	0x46, 0xd2, 0xb0, 0x2c, 0xf1, 0xe5, 0x5a, 0xbe, 0x92, 0xe3, 0xac, 0x69, 0xe3, 0x1d, 0xc7, 0x3e
        /*0010*/ 	.byte	0xa1, 0x62, 0xdb, 0x19, 0xa0, 0x01, 0x2a, 0xbf, 0x18, 0x08, 0x11, 0x11, 0x11, 0x11, 0x81, 0x3f
        /*0020*/ 	.byte	0x54, 0x55, 0x55, 0x55, 0x55, 0x55, 0xc5, 0xbf, 0x00, 0x00, 0x00, 0x00, 0x00, 0x00, 0x00, 0x00
        /*0030*/ 	.byte	0x00, 0x00, 0x00, 0x00, 0x00, 0x00, 0x00, 0x00, 0x64, 0x81, 0xfd, 0x20, 0x83, 0xff, 0xa8, 0xbd
        /*0040*/ 	.byte	0x28, 0x85, 0xef, 0xc1, 0xa7, 0xee, 0x21, 0x3e, 0xd9, 0xe6, 0x06, 0x8e, 0x4f, 0x7e, 0x92, 0xbe
        /*0050*/ 	.byte	0xe9, 0xbc, 0xdd, 0x19, 0xa0, 0x01, 0xfa, 0x3e, 0x47, 0x5d, 0xc1, 0x16, 0x6c, 0xc1, 0x56, 0xbf
        /*0060*/ 	.byte	0x51, 0x55, 0x55, 0x55, 0x55, 0x55, 0xa5, 0x3f, 0x00, 0x00, 0x00, 0x00, 0x00, 0x00, 0xe0, 0xbf
        /*0070*/ 	.byte	0x00, 0x00, 0x00, 0x00, 0x00, 0x00, 0xf0, 0x3f, 0x00, 0x00, 0x00, 0x00, 0x00, 0x00, 0x00, 0x00
	.type		PI,@object
	.size		PI,(__cudart_i2opi_d - PI)
PI:
        /*0080*/ 	.byte	0x18, 0x2d, 0x44, 0x54, 0xfb, 0x21, 0x09, 0x40
	.type		__cudart_i2opi_d,@object
	.size		__cudart_i2opi_d,(.L_1 - __cudart_i2opi_d)
__cudart_i2opi_d:
        /* <DEDUP_REMOVED lines=9> */
.L_1:


//--------------------- .nv.shared.reserved.0     --------------------------
	.section	.nv.shared.reserved.0,"aw",@nobits
	.weak		__nv_reservedSMEM_offset_0_alias
	.size		__nv_reservedSMEM_offset_0_alias, 0, 64
	.other		__nv_reservedSMEM_offset_0_alias,@"STO_CUDA_RESERVED_SHARED STV_DEFAULT"
__nv_reservedSMEM_offset_0_alias:
	.zero		0
	.zero		64


//--------------------- .nv.constant0._Z16generateSineWaveP7double2iPdS1_id --------------------------
	.section	.nv.constant0._Z16generateSineWaveP7double2iPdS1_id,"a",@progbits
	.sectionflags	@""
	.align	4
.nv.constant0._Z16generateSineWaveP7double2iPdS1_id:
	.zero		944


//--------------------- SYMBOLS --------------------------

	.type		.nv.reservedSmem.offset0,@object
	.size		.nv.reservedSmem.offset0,0x4
